	.target	sm_90a

	.elftype	@"ET_EXEC"


//--------------------- .note.nv.tkinfo           --------------------------
	.section	.note.nv.tkinfo,"",@"SHT_NOTE"
	.sectionflags	@"SHF_NOTE_NV_TKINFO"
	.tkinfo
        /*0018*/ 	.word	0x00000002
        /*0030*/ 	.string	""
        /*0030*/ 	.string	"ptxas"
        /*0030*/ 	.string	"Cuda compilation tools, release 13.0, V13.0.88"
        /*0030*/ 	.string	"Build cuda_13.0.r13.0/compiler.36424714_0"
        /*0030*/ 	.string	"-arch sm_90a -m 64 "



//--------------------- .note.nv.cuinfo           --------------------------
	.section	.note.nv.cuinfo,"",@"SHT_NOTE"
	.sectionflags	@"SHF_NOTE_NV_CUINFO"
        /*0018*/ 	.short	0x0002
        /*001a*/ 	.short	0x005a
        /*001c*/ 	.short	0x0082
	.zero		2


//--------------------- .nv.info                  --------------------------
	.section	.nv.info,"",@"SHT_CUDA_INFO"
	.align	4


	//----- nvinfo : EIATTR_REGCOUNT
	.align		4
        /*0000*/ 	.byte	0x04, 0x2f
        /*0002*/ 	.short	(.L_12 - .L_11)
	.align		4
.L_11:
        /*0004*/ 	.word	index@(_ZN7cutlass13device_kernelINS_4gemm6kernel13GemmUniversalIN4cute5tupleIJiiiiEEENS1_10collective13CollectiveMmaINS1_37MainloopSm90TmaGmmaWarpSpecializedFP8ILi7ENS5_IJNS4_1CILi1EEESB_SB_EEENS1_32KernelTmaWarpSpecializedPingpongEEENS5_IJNSA_ILi64EEENSA_ILi256EEESF_EEENS_12float_e4m3_tENS5_IJlSB_lEEESI_SJ_NS4_8TiledMMAINS4_8MMA_AtomIJNS4_4SM904GMMA31MMA_64x256x32_F32E4M3E4M3_SS_TNILNSN_7ScaleInE1ELSP_1EEEEEENS4_6LayoutISC_NS5_IJNSA_ILi0EEEST_ST_EEEEENS5_IJNS4_10UnderscoreESW_SW_EEEEENS4_13SM90_TMA_LOADENS4_14ComposedLayoutINS4_7SwizzleILi2ELi4ELi3EEENS4_18smem_ptr_flag_bitsILi8EEENSS_INS5_IJNSA_ILi8EEESF_EEENS5_IJSF_SB_EEEEEEEvNS4_8identityESZ_S19_vS1A_EENS_8epilogue10collective6detail29Sm90TmaWarpSpecializedAdapterINS1D_15DefaultEpilogueISI_SJ_SJ_NS1C_6thread17LinearCombinationISI_Li1EffLNS1H_9ScaleType4KindE0ELNS_15FloatRoundStyleE2ESI_EENS1_15EpilogueDefaultEEEEEvvEEEEvNT_6ParamsE)
        /*0008*/ 	.word	0x000000a8


	//----- nvinfo : EIATTR_FRAME_SIZE
	.align		4
.L_12:
        /*000c*/ 	.byte	0x04, 0x11
        /*000e*/ 	.short	(.L_14 - .L_13)
	.align		4
.L_13:
        /*0010*/ 	.word	index@(_ZN7cutlass13device_kernelINS_4gemm6kernel13GemmUniversalIN4cute5tupleIJiiiiEEENS1_10collective13CollectiveMmaINS1_37MainloopSm90TmaGmmaWarpSpecializedFP8ILi7ENS5_IJNS4_1CILi1EEESB_SB_EEENS1_32KernelTmaWarpSpecializedPingpongEEENS5_IJNSA_ILi64EEENSA_ILi256EEESF_EEENS_12float_e4m3_tENS5_IJlSB_lEEESI_SJ_NS4_8TiledMMAINS4_8MMA_AtomIJNS4_4SM904GMMA31MMA_64x256x32_F32E4M3E4M3_SS_TNILNSN_7ScaleInE1ELSP_1EEEEEENS4_6LayoutISC_NS5_IJNSA_ILi0EEEST_ST_EEEEENS5_IJNS4_10UnderscoreESW_SW_EEEEENS4_13SM90_TMA_LOADENS4_14ComposedLayoutINS4_7SwizzleILi2ELi4ELi3EEENS4_18smem_ptr_flag_bitsILi8EEENSS_INS5_IJNSA_ILi8EEESF_EEENS5_IJSF_SB_EEEEEEEvNS4_8identityESZ_S19_vS1A_EENS_8epilogue10collective6detail29Sm90TmaWarpSpecializedAdapterINS1D_15DefaultEpilogueISI_SJ_SJ_NS1C_6thread17LinearCombinationISI_Li1EffLNS1H_9ScaleType4KindE0ELNS_15FloatRoundStyleE2ESI_EENS1_15EpilogueDefaultEEEEEvvEEEEvNT_6ParamsE)
        /*0014*/ 	.word	0x00000110


	//----- nvinfo : EIATTR_MIN_STACK_SIZE
	.align		4
.L_14:
        /*0018*/ 	.byte	0x04, 0x12
        /*001a*/ 	.short	(.L_16 - .L_15)
	.align		4
.L_15:
        /*001c*/ 	.word	index@(_ZN7cutlass13device_kernelINS_4gemm6kernel13GemmUniversalIN4cute5tupleIJiiiiEEENS1_10collective13CollectiveMmaINS1_37MainloopSm90TmaGmmaWarpSpecializedFP8ILi7ENS5_IJNS4_1CILi1EEESB_SB_EEENS1_32KernelTmaWarpSpecializedPingpongEEENS5_IJNSA_ILi64EEENSA_ILi256EEESF_EEENS_12float_e4m3_tENS5_IJlSB_lEEESI_SJ_NS4_8TiledMMAINS4_8MMA_AtomIJNS4_4SM904GMMA31MMA_64x256x32_F32E4M3E4M3_SS_TNILNSN_7ScaleInE1ELSP_1EEEEEENS4_6LayoutISC_NS5_IJNSA_ILi0EEEST_ST_EEEEENS5_IJNS4_10UnderscoreESW_SW_EEEEENS4_13SM90_TMA_LOADENS4_14ComposedLayoutINS4_7SwizzleILi2ELi4ELi3EEENS4_18smem_ptr_flag_bitsILi8EEENSS_INS5_IJNSA_ILi8EEESF_EEENS5_IJSF_SB_EEEEEEEvNS4_8identityESZ_S19_vS1A_EENS_8epilogue10collective6detail29Sm90TmaWarpSpecializedAdapterINS1D_15DefaultEpilogueISI_SJ_SJ_NS1C_6thread17LinearCombinationISI_Li1EffLNS1H_9ScaleType4KindE0ELNS_15FloatRoundStyleE2ESI_EENS1_15EpilogueDefaultEEEEEvvEEEEvNT_6ParamsE)
        /*0020*/ 	.word	0x00000110
.L_16:


//--------------------- .nv.compat                --------------------------
	.section	.nv.compat,"",@"SHT_CUDA_COMPAT_INFO"
	.align	4
        /*0000*/ 	.byte	0x02, 0x09, 0x01, 0x00, 0x02, 0x02, 0x04, 0x00, 0x02, 0x05, 0x05, 0x00, 0x03, 0x07, 0x01, 0x01
        /*0010*/ 	.byte	0x02, 0x03, 0x01, 0x00, 0x02, 0x06, 0x01, 0x00, 0x04, 0x0b, 0x08, 0x00, 0x00, 0x00, 0x00, 0x00
        /*0020*/ 	.byte	0x00, 0x00, 0x00, 0x00


//--------------------- .nv.info._ZN7cutlass13device_kernelINS_4gemm6kernel13GemmUniversalIN4cute5tupleIJiiiiEEENS1_10collective13CollectiveMmaINS1_37MainloopSm90TmaGmmaWarpSpecializedFP8ILi7ENS5_IJNS4_1CILi1EEESB_SB_EEENS1_32KernelTmaWarpSpecializedPingpongEEENS5_IJNSA_ILi64EEENSA_ILi256EEESF_EEENS_12float_e4m3_tENS5_IJlSB_lEEESI_SJ_NS4_8TiledMMAINS4_8MMA_AtomIJNS4_4SM904GMMA31MMA_64x256x32_F32E4M3E4M3_SS_TNILNSN_7ScaleInE1ELSP_1EEEEEENS4_6LayoutISC_NS5_IJNSA_ILi0EEEST_ST_EEEEENS5_IJNS4_10UnderscoreESW_SW_EEEEENS4_13SM90_TMA_LOADENS4_14ComposedLayoutINS4_7SwizzleILi2ELi4ELi3EEENS4_18smem_ptr_flag_bitsILi8EEENSS_INS5_IJNSA_ILi8EEESF_EEENS5_IJSF_SB_EEEEEEEvNS4_8identityESZ_S19_vS1A_EENS_8epilogue10collective6detail29Sm90TmaWarpSpecializedAdapterINS1D_15DefaultEpilogueISI_SJ_SJ_NS1C_6thread17LinearCombinationISI_Li1EffLNS1H_9ScaleType4KindE0ELNS_15FloatRoundStyleE2ESI_EENS1_15EpilogueDefaultEEEEEvvEEEEvNT_6ParamsE --------------------------
	.section	.nv.info._ZN7cutlass13device_kernelINS_4gemm6kernel13GemmUniversalIN4cute5tupleIJiiiiEEENS1_10collective13CollectiveMmaINS1_37MainloopSm90TmaGmmaWarpSpecializedFP8ILi7ENS5_IJNS4_1CILi1EEESB_SB_EEENS1_32KernelTmaWarpSpecializedPingpongEEENS5_IJNSA_ILi64EEENSA_ILi256EEESF_EEENS_12float_e4m3_tENS5_IJlSB_lEEESI_SJ_NS4_8TiledMMAINS4_8MMA_AtomIJNS4_4SM904GMMA31MMA_64x256x32_F32E4M3E4M3_SS_TNILNSN_7ScaleInE1ELSP_1EEEEEENS4_6LayoutISC_NS5_IJNSA_ILi0EEEST_ST_EEEEENS5_IJNS4_10UnderscoreESW_SW_EEEEENS4_13SM90_TMA_LOADENS4_14ComposedLayoutINS4_7SwizzleILi2ELi4ELi3EEENS4_18smem_ptr_flag_bitsILi8EEENSS_INS5_IJNSA_ILi8EEESF_EEENS5_IJSF_SB_EEEEEEEvNS4_8identityESZ_S19_vS1A_EENS_8epilogue10collective6detail29Sm90TmaWarpSpecializedAdapterINS1D_15DefaultEpilogueISI_SJ_SJ_NS1C_6thread17LinearCombinationISI_Li1EffLNS1H_9ScaleType4KindE0ELNS_15FloatRoundStyleE2ESI_EENS1_15EpilogueDefaultEEEEEvvEEEEvNT_6ParamsE,"",@"SHT_CUDA_INFO"
	.sectionflags	@""
	.align	4


	//----- nvinfo : EIATTR_CUDA_API_VERSION
	.align		4
        /*0000*/ 	.byte	0x04, 0x37
        /*0002*/ 	.short	(.L_18 - .L_17)
.L_17:
        /*0004*/ 	.word	0x00000082


	//----- nvinfo : EIATTR_KPARAM_INFO
	.align		4
.L_18:
        /*0008*/ 	.byte	0x04, 0x17
        /*000a*/ 	.short	(.L_20 - .L_19)
.L_19:
        /*000c*/ 	.word	0x00000000
        /*0010*/ 	.short	0x0000
        /*0012*/ 	.short	0x0070
        /*0014*/ 	.byte	0x00, 0xf0, 0x01, 0x10


	//----- nvinfo : EIATTR_SPARSE_MMA_MASK
	.align		4
.L_20:
        /*0018*/ 	.byte	0x03, 0x50
        /*001a*/ 	.short	0x0000


	//----- nvinfo : EIATTR_MAXREG_COUNT
	.align		4
        /*001c*/ 	.byte	0x03, 0x1b
        /*001e*/ 	.short	0x00a8


	//----- nvinfo : EIATTR_NUM_BARRIERS
	.align		4
        /*0020*/ 	.byte	0x02, 0x4c
        /*0022*/ 	.byte	0x01
	.zero		1


	//----- nvinfo : EIATTR_ANNOTATIONS
	.align		4
        /*0024*/ 	.byte	0x04, 0x55
        /*0026*/ 	.short	(.L_22 - .L_21)


	//   ....[0]....
.L_21:
        /*0028*/ 	.word	0x00000001
        /*002c*/ 	.byte	0xb0, 0x0b, 0x00, 0x00, 0x01, 0x00, 0x00, 0x00, 0xe0, 0x0b, 0x00, 0x00, 0x01, 0x00, 0x00, 0x00
        /* <DEDUP_REMOVED lines=206> */
        /*0d1c*/ 	.byte	0xc0, 0x01, 0x01, 0x00


	//----- nvinfo : EIATTR_MERCURY_ISA_VERSION
	.align		4
.L_22:
        /*0d20*/ 	.byte	0x03, 0x5f
        /*0d22*/ 	.short	0x0101


	//----- nvinfo : EIATTR_INT_WARP_WIDE_INSTR_OFFSETS
	.align		4
        /*0d24*/ 	.byte	0x04, 0x31
        /*0d26*/ 	.short	(.L_24 - .L_23)


	//   ....[0]....
.L_23:
        /*0d28*/ 	.word	0x00000510


	//   ....[1]....
        /*0d2c*/ 	.word	0x00000520


	//   ....[2]....
        /*0d30*/ 	.word	0x00000590


	//   ....[3]....
        /*0d34*/ 	.word	0x000005a0


	//   ....[4]....
        /*0d38*/ 	.word	0x000005b0


	//   ....[5]....
        /*0d3c*/ 	.word	0x000005d0


	//   ....[6]....
        /*0d40*/ 	.word	0x00000630


	//   ....[7]....
        /*0d44*/ 	.word	0x00000650


	//----- nvinfo : EIATTR_COOP_GROUP_MASK_REGIDS
	.align		4
.L_24:
        /*0d48*/ 	.byte	0x04, 0x29
        /*0d4a*/ 	.short	(.L_26 - .L_25)


	//   ....[0]....
.L_25:
        /*0d4c*/ 	.word	0xffffffff


	//   ....[1]....
        /*0d50*/ 	.word	0xffffffff


	//   ....[2]....
        /*0d54*/ 	.word	0xffffffff


	//   ....[3]....
        /*0d58*/ 	.word	0xffffffff


	//   ....[4]....
        /*0d5c*/ 	.word	0xffffffff


	//   ....[5]....
        /*0d60*/ 	.word	0xffffffff


	//----- nvinfo : EIATTR_COOP_GROUP_INSTR_OFFSETS
	.align		4
.L_26:
        /*0d64*/ 	.byte	0x04, 0x28
        /*0d66*/ 	.short	(.L_28 - .L_27)


	//   ....[0]....
.L_27:
        /*0d68*/ 	.word	0x00000060


	//   ....[1]....
        /*0d6c*/ 	.word	0x00000090


	//   ....[2]....
        /*0d70*/ 	.word	0x00000190


	//   ....[3]....
        /*0d74*/ 	.word	0x00000400


	//   ....[4]....
        /*0d78*/ 	.word	0x00000440


	//   ....[5]....
        /*0d7c*/ 	.word	0x00000480


	//----- nvinfo : EIATTR_REG_RECONFIG
	.align		4
.L_28:
        /*0d80*/ 	.byte	0x01, 0x54
	.zero		2


	//----- nvinfo : EIATTR_MBARRIER_INSTR_OFFSETS
	.align		4
        /*0d84*/ 	.byte	0x04, 0x39
        /*0d86*/ 	.short	(.L_30 - .L_29)


	//   ....[0]....
.L_29:
        /*0d88*/ 	.word	0x00000310
        /*0d8c*/ 	.word	0x000000ff
        /*0d90*/ 	.word	0x00000000
        /*0d94*/ 	.short	0x0100
        /*0d96*/ 	.byte	0x07
	.zero		1


	//   ....[1]....
        /*0d98*/ 	.word	0x00000320
        /*0d9c*/ 	.word	0x000000ff
        /*0da0*/ 	.word	0x00000038
        /*0da4*/ 	.short	0x0100
        /*0da6*/ 	.byte	0x07
	.zero		1


	//   ....[2]....
        /*0da8*/ 	.word	0x00000330
        /*0dac*/ 	.word	0x000000ff
        /*0db0*/ 	.word	0x00000008
        /*0db4*/ 	.short	0x0100
        /*0db6*/ 	.byte	0x07
	.zero		1


	//   ....[3]....
        /*0db8*/ 	.word	0x00000340
        /*0dbc*/ 	.word	0x000000ff
        /*0dc0*/ 	.word	0x00000040
        /*0dc4*/ 	.short	0x0100
        /*0dc6*/ 	.byte	0x07
	.zero		1


	//   ....[4]....
        /*0dc8*/ 	.word	0x00000350
        /*0dcc*/ 	.word	0x000000ff
        /*0dd0*/ 	.word	0x00000010
        /*0dd4*/ 	.short	0x0100
        /*0dd6*/ 	.byte	0x07
	.zero		1


	//   ....[5]....
        /*0dd8*/ 	.word	0x00000360
        /*0ddc*/ 	.word	0x000000ff
        /*0de0*/ 	.word	0x00000048
        /*0de4*/ 	.short	0x0100
        /*0de6*/ 	.byte	0x07
	.zero		1


	//   ....[6]....
        /*0de8*/ 	.word	0x00000370
        /*0dec*/ 	.word	0x000000ff
        /*0df0*/ 	.word	0x00000018
        /*0df4*/ 	.short	0x0100
        /*0df6*/ 	.byte	0x07
	.zero		1


	//   ....[7]....
        /*0df8*/ 	.word	0x00000380
        /*0dfc*/ 	.word	0x000000ff
        /*0e00*/ 	.word	0x00000050
        /*0e04*/ 	.short	0x0100
        /*0e06*/ 	.byte	0x07
	.zero		1


	//   ....[8]....
        /*0e08*/ 	.word	0x00000390
        /*0e0c*/ 	.word	0x000000ff
        /*0e10*/ 	.word	0x00000020
        /*0e14*/ 	.short	0x0100
        /*0e16*/ 	.byte	0x07
	.zero		1


	//   ....[9]....
        /*0e18*/ 	.word	0x000003a0
        /*0e1c*/ 	.word	0x000000ff
        /*0e20*/ 	.word	0x00000058
        /*0e24*/ 	.short	0x0100
        /*0e26*/ 	.byte	0x07
	.zero		1


	//   ....[10]....
        /*0e28*/ 	.word	0x000003b0
        /*0e2c*/ 	.word	0x000000ff
        /*0e30*/ 	.word	0x00000028
        /*0e34*/ 	.short	0x0100
        /*0e36*/ 	.byte	0x07
	.zero		1


	//   ....[11]....
        /*0e38*/ 	.word	0x000003c0
        /*0e3c*/ 	.word	0x000000ff
        /*0e40*/ 	.word	0x00000060
        /*0e44*/ 	.short	0x0100
        /*0e46*/ 	.byte	0x07
	.zero		1


	//   ....[12]....
        /*0e48*/ 	.word	0x000003d0
        /*0e4c*/ 	.word	0x000000ff
        /*0e50*/ 	.word	0x00000030
        /*0e54*/ 	.short	0x0100
        /*0e56*/ 	.byte	0x07
	.zero		1


	//   ....[13]....
        /*0e58*/ 	.word	0x000003e0
        /*0e5c*/ 	.word	0x000000ff
        /*0e60*/ 	.word	0x00000068
        /*0e64*/ 	.short	0x0100
        /*0e66*/ 	.byte	0x07
	.zero		1


	//   ....[14]....
        /*0e68*/ 	.word	0x00000670
        /*0e6c*/ 	.word	0x000000ff
        /*0e70*/ 	.word	0x000000a0
        /*0e74*/ 	.short	0x0100
        /*0e76*/ 	.byte	0x07
	.zero		1


	//   ....[15]....
        /*0e78*/ 	.word	0x00000680
        /*0e7c*/ 	.word	0x000000ff
        /*0e80*/ 	.word	0x000000a8
        /*0e84*/ 	.short	0x0100
        /*0e86*/ 	.byte	0x07
	.zero		1


	//   ....[16]....
        /*0e88*/ 	.word	0x000006c0
        /*0e8c*/ 	.word	0x000000ff
        /*0e90*/ 	.word	0x00000080
        /*0e94*/ 	.short	0x0100
        /*0e96*/ 	.byte	0x0a
	.zero		1


	//   ....[17]....
        /*0e98*/ 	.word	0x000006e0
        /*0e9c*/ 	.word	0x000000ff
        /*0ea0*/ 	.word	0x00000088
        /*0ea4*/ 	.short	0x0100
        /*0ea6*/ 	.byte	0x0a
	.zero		1


	//   ....[18]....
        /*0ea8*/ 	.word	0x000006f0
        /*0eac*/ 	.word	0x000000ff
        /*0eb0*/ 	.word	0x00000090
        /*0eb4*/ 	.short	0x0100
        /*0eb6*/ 	.byte	0x0a
	.zero		1


	//   ....[19]....
        /*0eb8*/ 	.word	0x00000700
        /*0ebc*/ 	.word	0x000000ff
        /*0ec0*/ 	.word	0x00000098
        /*0ec4*/ 	.short	0x0100
        /*0ec6*/ 	.byte	0x0a
	.zero		1


	//   ....[20]....
        /*0ec8*/ 	.word	0x00001600
        /*0ecc*/ 	.word	0x000000ff
        /*0ed0*/ 	.word	0xfffffff8
        /*0ed4*/ 	.short	0x010a
        /*0ed6*/ 	.byte	0x11
	.zero		1


	//   ....[21]....
        /*0ed8*/ 	.word	0x00001fe0
        /*0edc*/ 	.word	0x000000ff
        /*0ee0*/ 	.word	0x00000000
        /*0ee4*/ 	.short	0x010a
        /*0ee6*/ 	.byte	0x06
	.zero		1


	//   ....[22]....
        /*0ee8*/ 	.word	0x00002020
        /*0eec*/ 	.word	0x000000ff
        /*0ef0*/ 	.word	0x00000000
        /*0ef4*/ 	.short	0x010a
        /*0ef6*/ 	.byte	0x06
	.zero		1


	//   ....[23]....
        /*0ef8*/ 	.word	0x00003200
        /*0efc*/ 	.word	0x000000ff
        /*0f00*/ 	.word	0x00000000
        /*0f04*/ 	.short	0x010a
        /*0f06*/ 	.byte	0x09
	.zero		1


	//   ....[24]....
        /*0f08*/ 	.word	0x00003240
        /*0f0c*/ 	.word	0x000000ff
        /*0f10*/ 	.word	0x00000000
        /*0f14*/ 	.short	0x010a
        /*0f16*/ 	.byte	0x09
	.zero		1


	//   ....[25]....
        /*0f18*/ 	.word	0x00004290
        /*0f1c*/ 	.word	0x000000ff
        /*0f20*/ 	.word	0x00000000
        /*0f24*/ 	.short	0x0101
        /*0f26*/ 	.byte	0x08
	.zero		1


	//   ....[26]....
        /*0f28*/ 	.word	0x00005340
        /*0f2c*/ 	.word	0x000000e3
        /*0f30*/ 	.word	0x00000000
        /*0f34*/ 	.short	0x0101
        /*0f36*/ 	.byte	0x1c
	.zero		1


	//   ....[27]....
        /*0f38*/ 	.word	0x00005480
        /*0f3c*/ 	.word	0x000000ff
        /*0f40*/ 	.word	0x00000000
        /*0f44*/ 	.short	0x0101
        /*0f46*/ 	.byte	0x06
	.zero		1


	//   ....[28]....
        /*0f48*/ 	.word	0x00005530
        /*0f4c*/ 	.word	0x000000ff
        /*0f50*/ 	.word	0x00000008
        /*0f54*/ 	.short	0x010a
        /*0f56*/ 	.byte	0x11
	.zero		1


	//   ....[29]....
        /*0f58*/ 	.word	0x0000e740
        /*0f5c*/ 	.word	0x00000003
        /*0f60*/ 	.word	0x00000000
        /*0f64*/ 	.short	0x0101
        /*0f66*/ 	.byte	0x1c
	.zero		1


	//   ....[30]....
        /*0f68*/ 	.word	0x0000f140
        /*0f6c*/ 	.word	0x0000000b
        /*0f70*/ 	.word	0x00000038
        /*0f74*/ 	.short	0x010a
        /*0f76*/ 	.byte	0x3f
	.zero		1


	//   ....[31]....
        /*0f78*/ 	.word	0x0000f550
        /*0f7c*/ 	.word	0x00000004
        /*0f80*/ 	.word	0x000000a8
        /*0f84*/ 	.short	0x0101
        /*0f86*/ 	.byte	0x3f
	.zero		1


	//   ....[32]....
        /*0f88*/ 	.word	0x0000fd00
        /*0f8c*/ 	.word	0x00000007
        /*0f90*/ 	.word	0x00000000
        /*0f94*/ 	.short	0x010a
        /*0f96*/ 	.byte	0x3f
	.zero		1


	//   ....[33]....
        /*0f98*/ 	.word	0x0000fd80
        /*0f9c*/ 	.word	0x00000009
        /*0fa0*/ 	.word	0x00000000
        /*0fa4*/ 	.short	0x010a
        /*0fa6*/ 	.byte	0x3f
	.zero		1


	//   ....[34]....
        /*0fa8*/ 	.word	0x0000fe10
        /*0fac*/ 	.word	0x00000006
        /*0fb0*/ 	.word	0x00000000
        /*0fb4*/ 	.short	0x010a
        /*0fb6*/ 	.byte	0x3f
	.zero		1


	//   ....[35]....
        /*0fb8*/ 	.word	0x0000fea0
        /*0fbc*/ 	.word	0x00000009
        /*0fc0*/ 	.word	0x00000000
        /*0fc4*/ 	.short	0x010a
        /*0fc6*/ 	.byte	0x3f
	.zero		1


	//   ....[36]....
        /*0fc8*/ 	.word	0x0000ff30
        /*0fcc*/ 	.word	0x00000006
        /*0fd0*/ 	.word	0x00000000
        /*0fd4*/ 	.short	0x010a
        /*0fd6*/ 	.byte	0x3f
	.zero		1


	//   ....[37]....
        /*0fd8*/ 	.word	0x0000ffc0
        /*0fdc*/ 	.word	0x00000009
        /*0fe0*/ 	.word	0x00000000
        /*0fe4*/ 	.short	0x010a
        /*0fe6*/ 	.byte	0x3f
	.zero		1


	//   ....[38]....
        /*0fe8*/ 	.word	0x00010050
        /*0fec*/ 	.word	0x00000003
        /*0ff0*/ 	.word	0x00000000
        /*0ff4*/ 	.short	0x010a
        /*0ff6*/ 	.byte	0x3f
	.zero		1


	//   ....[39]....
        /*0ff8*/ 	.word	0x000100c0
        /*0ffc*/ 	.word	0x00000003
        /*1000*/ 	.word	0xfffffff8
        /*1004*/ 	.short	0x010a
        /*1006*/ 	.byte	0x3f
	.zero		1


	//   ....[40]....
        /*1008*/ 	.word	0x00010120
        /*100c*/ 	.word	0x00000003
        /*1010*/ 	.word	0x00000000
        /*1014*/ 	.short	0x010a
        /*1016*/ 	.byte	0x3f
	.zero		1


	//   ....[41]....
        /*1018*/ 	.word	0x00010190
        /*101c*/ 	.word	0x00000000
        /*1020*/ 	.word	0x00000000
        /*1024*/ 	.short	0x010a
        /*1026*/ 	.byte	0x3f
	.zero		1


	//   ....[42]....
        /*1028*/ 	.word	0x00010200
        /*102c*/ 	.word	0x00000019
        /*1030*/ 	.word	0x00000008
        /*1034*/ 	.short	0x010a
        /*1036*/ 	.byte	0x3f
	.zero		1


	//   ....[43]....
        /*1038*/ 	.word	0x000102d0
        /*103c*/ 	.word	0x0000000b
        /*1040*/ 	.word	0x00000038
        /*1044*/ 	.short	0x010a
        /*1046*/ 	.byte	0x3f
	.zero		1


	//   ....[44]....
        /*1048*/ 	.word	0x000103b0
        /*104c*/ 	.word	0x00000007
        /*1050*/ 	.word	0x00000000
        /*1054*/ 	.short	0x010a
        /*1056*/ 	.byte	0x3f
	.zero		1


	//   ....[45]....
        /*1058*/ 	.word	0x00010400
        /*105c*/ 	.word	0x00000009
        /*1060*/ 	.word	0x00000000
        /*1064*/ 	.short	0x010a
        /*1066*/ 	.byte	0x3f
	.zero		1


	//   ....[46]....
        /*1068*/ 	.word	0x00010450
        /*106c*/ 	.word	0x00000006
        /*1070*/ 	.word	0x00000000
        /*1074*/ 	.short	0x010a
        /*1076*/ 	.byte	0x3f
	.zero		1


	//   ....[47]....
        /*1078*/ 	.word	0x000104a0
        /*107c*/ 	.word	0x00000009
        /*1080*/ 	.word	0x00000000
        /*1084*/ 	.short	0x010a
        /*1086*/ 	.byte	0x3f
	.zero		1


	//   ....[48]....
        /*1088*/ 	.word	0x000104f0
        /*108c*/ 	.word	0x00000006
        /*1090*/ 	.word	0x00000000
        /*1094*/ 	.short	0x010a
        /*1096*/ 	.byte	0x3f
	.zero		1


	//   ....[49]....
        /*1098*/ 	.word	0x00010540
        /*109c*/ 	.word	0x00000009
        /*10a0*/ 	.word	0x00000000
        /*10a4*/ 	.short	0x010a
        /*10a6*/ 	.byte	0x3f
	.zero		1


	//----- nvinfo : EIATTR_NUM_MBARRIERS
	.align		4
.L_30:
        /*10a8*/ 	.byte	0x03, 0x38
        /*10aa*/ 	.short	0x0014


	//----- nvinfo : EIATTR_EXIT_INSTR_OFFSETS
	.align		4
        /*10ac*/ 	.byte	0x04, 0x1c
        /*10ae*/ 	.short	(.L_32 - .L_31)


	//   ....[0]....
.L_31:
        /*10b0*/ 	.word	0x00001330


	//   ....[1]....
        /*10b4*/ 	.word	0x00001390


	//   ....[2]....
        /*10b8*/ 	.word	0x0000ee50


	//   ....[3]....
        /*10bc*/ 	.word	0x0000ee80


	//   ....[4]....
        /*10c0*/ 	.word	0x000100a0


	//----- nvinfo : EIATTR_MAX_THREADS
	.align		4
.L_32:
        /*10c4*/ 	.byte	0x04, 0x05
        /*10c6*/ 	.short	(.L_34 - .L_33)
.L_33:
        /*10c8*/ 	.word	0x00000180
        /*10cc*/ 	.word	0x00000001
        /*10d0*/ 	.word	0x00000001


	//----- nvinfo : EIATTR_CRS_STACK_SIZE
	.align		4
.L_34:
        /*10d4*/ 	.byte	0x04, 0x1e
        /*10d6*/ 	.short	(.L_36 - .L_35)
.L_35:
        /*10d8*/ 	.word	0x00000000


	//----- nvinfo : EIATTR_CBANK_PARAM_SIZE
	.align		4
.L_36:
        /*10dc*/ 	.byte	0x03, 0x19
        /*10de*/ 	.short	0x0470


	//----- nvinfo : EIATTR_PARAM_CBANK
	.align		4
        /*10e0*/ 	.byte	0x04, 0x0a
        /*10e2*/ 	.short	(.L_38 - .L_37)
	.align		4
.L_37:
        /*10e4*/ 	.word	index@(.nv.constant0._ZN7cutlass13device_kernelINS_4gemm6kernel13GemmUniversalIN4cute5tupleIJiiiiEEENS1_10collective13CollectiveMmaINS1_37MainloopSm90TmaGmmaWarpSpecializedFP8ILi7ENS5_IJNS4_1CILi1EEESB_SB_EEENS1_32KernelTmaWarpSpecializedPingpongEEENS5_IJNSA_ILi64EEENSA_ILi256EEESF_EEENS_12float_e4m3_tENS5_IJlSB_lEEESI_SJ_NS4_8TiledMMAINS4_8MMA_AtomIJNS4_4SM904GMMA31MMA_64x256x32_F32E4M3E4M3_SS_TNILNSN_7ScaleInE1ELSP_1EEEEEENS4_6LayoutISC_NS5_IJNSA_ILi0EEEST_ST_EEEEENS5_IJNS4_10UnderscoreESW_SW_EEEEENS4_13SM90_TMA_LOADENS4_14ComposedLayoutINS4_7SwizzleILi2ELi4ELi3EEENS4_18smem_ptr_flag_bitsILi8EEENSS_INS5_IJNSA_ILi8EEESF_EEENS5_IJSF_SB_EEEEEEEvNS4_8identityESZ_S19_vS1A_EENS_8epilogue10collective6detail29Sm90TmaWarpSpecializedAdapterINS1D_15DefaultEpilogueISI_SJ_SJ_NS1C_6thread17LinearCombinationISI_Li1EffLNS1H_9ScaleType4KindE0ELNS_15FloatRoundStyleE2ESI_EENS1_15EpilogueDefaultEEEEEvvEEEEvNT_6ParamsE)
        /*10e8*/ 	.short	0x0210
        /*10ea*/ 	.short	0x0470


	//----- nvinfo : EIATTR_SW_WAR
	.align		4
.L_38:
        /*10ec*/ 	.byte	0x04, 0x36
        /*10ee*/ 	.short	(.L_40 - .L_39)
.L_39:
        /*10f0*/ 	.word	0x00000008
.L_40:


//--------------------- .nv.callgraph             --------------------------
	.section	.nv.callgraph,"",@"SHT_CUDA_CALLGRAPH"
	.align	4
	.sectionentsize	8
	.align		4
        /*0000*/ 	.word	0x00000000
	.align		4
        /*0004*/ 	.word	0xffffffff
	.align		4
        /*0008*/ 	.word	0x00000000
	.align		4
        /*000c*/ 	.word	0xfffffffe
	.align		4
        /*0010*/ 	.word	0x00000000
	.align		4
        /*0014*/ 	.word	0xfffffffd
	.align		4
        /*0018*/ 	.word	0x00000000
	.align		4
        /*001c*/ 	.word	0xfffffffc


//--------------------- .nv.constant4             --------------------------
	.section	.nv.constant4,"a",@progbits
	.align	8
	.align		8
.nv.constant4:
        /*0000*/ 	.dword	_ZN40_INTERNAL_285b9a0e_4_k_cu_8baa58f2_176654cuda3std3__45__cpo5beginE
	.align		8
        /*0008*/ 	.dword	_ZN40_INTERNAL_285b9a0e_4_k_cu_8baa58f2_176654cuda3std3__45__cpo3endE
	.align		8
        /*0010*/ 	.dword	_ZN40_INTERNAL_285b9a0e_4_k_cu_8baa58f2_176654cuda3std3__45__cpo6cbeginE
	.align		8
        /*0018*/ 	.dword	_ZN40_INTERNAL_285b9a0e_4_k_cu_8baa58f2_176654cuda3std3__45__cpo4cendE
	.align		8
        /*0020*/ 	.dword	_ZN40_INTERNAL_285b9a0e_4_k_cu_8baa58f2_176654cuda3std3__442_GLOBAL__N__285b9a0e_4_k_cu_8baa58f2_176656ignoreE
	.align		8
        /*0028*/ 	.dword	_ZN40_INTERNAL_285b9a0e_4_k_cu_8baa58f2_176654cuda3std3__419piecewise_constructE
	.align		8
        /*0030*/ 	.dword	_ZN40_INTERNAL_285b9a0e_4_k_cu_8baa58f2_176654cuda3std3__48in_placeE
	.align		8
        /*0038*/ 	.dword	_ZN40_INTERNAL_285b9a0e_4_k_cu_8baa58f2_176654cuda3std6ranges3__45__cpo4swapE
	.align		8
        /*0040*/ 	.dword	_ZN40_INTERNAL_285b9a0e_4_k_cu_8baa58f2_176654cuda3std6ranges3__45__cpo9iter_moveE
	.align		8
        /*0048*/ 	.dword	_ZN40_INTERNAL_285b9a0e_4_k_cu_8baa58f2_176654cute7productE
	.align		8
        /*0050*/ 	.dword	_ZN40_INTERNAL_285b9a0e_4_k_cu_8baa58f2_176654cute1_E


//--------------------- .text._ZN7cutlass13device_kernelINS_4gemm6kernel13GemmUniversalIN4cute5tupleIJiiiiEEENS1_10collective13CollectiveMmaINS1_37MainloopSm90TmaGmmaWarpSpecializedFP8ILi7ENS5_IJNS4_1CILi1EEESB_SB_EEENS1_32KernelTmaWarpSpecializedPingpongEEENS5_IJNSA_ILi64EEENSA_ILi256EEESF_EEENS_12float_e4m3_tENS5_IJlSB_lEEESI_SJ_NS4_8TiledMMAINS4_8MMA_AtomIJNS4_4SM904GMMA31MMA_64x256x32_F32E4M3E4M3_SS_TNILNSN_7ScaleInE1ELSP_1EEEEEENS4_6LayoutISC_NS5_IJNSA_ILi0EEEST_ST_EEEEENS5_IJNS4_10UnderscoreESW_SW_EEEEENS4_13SM90_TMA_LOADENS4_14ComposedLayoutINS4_7SwizzleILi2ELi4ELi3EEENS4_18smem_ptr_flag_bitsILi8EEENSS_INS5_IJNSA_ILi8EEESF_EEENS5_IJSF_SB_EEEEEEEvNS4_8identityESZ_S19_vS1A_EENS_8epilogue10collective6detail29Sm90TmaWarpSpecializedAdapterINS1D_15DefaultEpilogueISI_SJ_SJ_NS1C_6thread17LinearCombinationISI_Li1EffLNS1H_9ScaleType4KindE0ELNS_15FloatRoundStyleE2ESI_EENS1_15EpilogueDefaultEEEEEvvEEEEvNT_6ParamsE --------------------------
	.section	.text._ZN7cutlass13device_kernelINS_4gemm6kernel13GemmUniversalIN4cute5tupleIJiiiiEEENS1_10collective13CollectiveMmaINS1_37MainloopSm90TmaGmmaWarpSpecializedFP8ILi7ENS5_IJNS4_1CILi1EEESB_SB_EEENS1_32KernelTmaWarpSpecializedPingpongEEENS5_IJNSA_ILi64EEENSA_ILi256EEESF_EEENS_12float_e4m3_tENS5_IJlSB_lEEESI_SJ_NS4_8TiledMMAINS4_8MMA_AtomIJNS4_4SM904GMMA31MMA_64x256x32_F32E4M3E4M3_SS_TNILNSN_7ScaleInE1ELSP_1EEEEEENS4_6LayoutISC_NS5_IJNSA_ILi0EEEST_ST_EEEEENS5_IJNS4_10UnderscoreESW_SW_EEEEENS4_13SM90_TMA_LOADENS4_14ComposedLayoutINS4_7SwizzleILi2ELi4ELi3EEENS4_18smem_ptr_flag_bitsILi8EEENSS_INS5_IJNSA_ILi8EEESF_EEENS5_IJSF_SB_EEEEEEEvNS4_8identityESZ_S19_vS1A_EENS_8epilogue10collective6detail29Sm90TmaWarpSpecializedAdapterINS1D_15DefaultEpilogueISI_SJ_SJ_NS1C_6thread17LinearCombinationISI_Li1EffLNS1H_9ScaleType4KindE0ELNS_15FloatRoundStyleE2ESI_EENS1_15EpilogueDefaultEEEEEvvEEEEvNT_6ParamsE,"ax",@progbits
	.align	128
.text._ZN7cutlass13device_kernelINS_4gemm6kernel13GemmUniversalIN4cute5tupleIJiiiiEEENS1_10collective13CollectiveMmaINS1_37MainloopSm90TmaGmmaWarpSpecializedFP8ILi7ENS5_IJNS4_1CILi1EEESB_SB_EEENS1_32KernelTmaWarpSpecializedPingpongEEENS5_IJNSA_ILi64EEENSA_ILi256EEESF_EEENS_12float_e4m3_tENS5_IJlSB_lEEESI_SJ_NS4_8TiledMMAINS4_8MMA_AtomIJNS4_4SM904GMMA31MMA_64x256x32_F32E4M3E4M3_SS_TNILNSN_7ScaleInE1ELSP_1EEEEEENS4_6LayoutISC_NS5_IJNSA_ILi0EEEST_ST_EEEEENS5_IJNS4_10UnderscoreESW_SW_EEEEENS4_13SM90_TMA_LOADENS4_14ComposedLayoutINS4_7SwizzleILi2ELi4ELi3EEENS4_18smem_ptr_flag_bitsILi8EEENSS_INS5_IJNSA_ILi8EEESF_EEENS5_IJSF_SB_EEEEEEEvNS4_8identityESZ_S19_vS1A_EENS_8epilogue10collective6detail29Sm90TmaWarpSpecializedAdapterINS1D_15DefaultEpilogueISI_SJ_SJ_NS1C_6thread17LinearCombinationISI_Li1EffLNS1H_9ScaleType4KindE0ELNS_15FloatRoundStyleE2ESI_EENS1_15EpilogueDefaultEEEEEvvEEEEvNT_6ParamsE:
        .type           _ZN7cutlass13device_kernelINS_4gemm6kernel13GemmUniversalIN4cute5tupleIJiiiiEEENS1_10collective13CollectiveMmaINS1_37MainloopSm90TmaGmmaWarpSpecializedFP8ILi7ENS5_IJNS4_1CILi1EEESB_SB_EEENS1_32KernelTmaWarpSpecializedPingpongEEENS5_IJNSA_ILi64EEENSA_ILi256EEESF_EEENS_12float_e4m3_tENS5_IJlSB_lEEESI_SJ_NS4_8TiledMMAINS4_8MMA_AtomIJNS4_4SM904GMMA31MMA_64x256x32_F32E4M3E4M3_SS_TNILNSN_7ScaleInE1ELSP_1EEEEEENS4_6LayoutISC_NS5_IJNSA_ILi0EEEST_ST_EEEEENS5_IJNS4_10UnderscoreESW_SW_EEEEENS4_13SM90_TMA_LOADENS4_14ComposedLayoutINS4_7SwizzleILi2ELi4ELi3EEENS4_18smem_ptr_flag_bitsILi8EEENSS_INS5_IJNSA_ILi8EEESF_EEENS5_IJSF_SB_EEEEEEEvNS4_8identityESZ_S19_vS1A_EENS_8epilogue10collective6detail29Sm90TmaWarpSpecializedAdapterINS1D_15DefaultEpilogueISI_SJ_SJ_NS1C_6thread17LinearCombinationISI_Li1EffLNS1H_9ScaleType4KindE0ELNS_15FloatRoundStyleE2ESI_EENS1_15EpilogueDefaultEEEEEvvEEEEvNT_6ParamsE,@function
        .size           _ZN7cutlass13device_kernelINS_4gemm6kernel13GemmUniversalIN4cute5tupleIJiiiiEEENS1_10collective13CollectiveMmaINS1_37MainloopSm90TmaGmmaWarpSpecializedFP8ILi7ENS5_IJNS4_1CILi1EEESB_SB_EEENS1_32KernelTmaWarpSpecializedPingpongEEENS5_IJNSA_ILi64EEENSA_ILi256EEESF_EEENS_12float_e4m3_tENS5_IJlSB_lEEESI_SJ_NS4_8TiledMMAINS4_8MMA_AtomIJNS4_4SM904GMMA31MMA_64x256x32_F32E4M3E4M3_SS_TNILNSN_7ScaleInE1ELSP_1EEEEEENS4_6LayoutISC_NS5_IJNSA_ILi0EEEST_ST_EEEEENS5_IJNS4_10UnderscoreESW_SW_EEEEENS4_13SM90_TMA_LOADENS4_14ComposedLayoutINS4_7SwizzleILi2ELi4ELi3EEENS4_18smem_ptr_flag_bitsILi8EEENSS_INS5_IJNSA_ILi8EEESF_EEENS5_IJSF_SB_EEEEEEEvNS4_8identityESZ_S19_vS1A_EENS_8epilogue10collective6detail29Sm90TmaWarpSpecializedAdapterINS1D_15DefaultEpilogueISI_SJ_SJ_NS1C_6thread17LinearCombinationISI_Li1EffLNS1H_9ScaleType4KindE0ELNS_15FloatRoundStyleE2ESI_EENS1_15EpilogueDefaultEEEEEvvEEEEvNT_6ParamsE,(.L_x_338 - _ZN7cutlass13device_kernelINS_4gemm6kernel13GemmUniversalIN4cute5tupleIJiiiiEEENS1_10collective13CollectiveMmaINS1_37MainloopSm90TmaGmmaWarpSpecializedFP8ILi7ENS5_IJNS4_1CILi1EEESB_SB_EEENS1_32KernelTmaWarpSpecializedPingpongEEENS5_IJNSA_ILi64EEENSA_ILi256EEESF_EEENS_12float_e4m3_tENS5_IJlSB_lEEESI_SJ_NS4_8TiledMMAINS4_8MMA_AtomIJNS4_4SM904GMMA31MMA_64x256x32_F32E4M3E4M3_SS_TNILNSN_7ScaleInE1ELSP_1EEEEEENS4_6LayoutISC_NS5_IJNSA_ILi0EEEST_ST_EEEEENS5_IJNS4_10UnderscoreESW_SW_EEEEENS4_13SM90_TMA_LOADENS4_14ComposedLayoutINS4_7SwizzleILi2ELi4ELi3EEENS4_18smem_ptr_flag_bitsILi8EEENSS_INS5_IJNSA_ILi8EEESF_EEENS5_IJSF_SB_EEEEEEEvNS4_8identityESZ_S19_vS1A_EENS_8epilogue10collective6detail29Sm90TmaWarpSpecializedAdapterINS1D_15DefaultEpilogueISI_SJ_SJ_NS1C_6thread17LinearCombinationISI_Li1EffLNS1H_9ScaleType4KindE0ELNS_15FloatRoundStyleE2ESI_EENS1_15EpilogueDefaultEEEEEvvEEEEvNT_6ParamsE)
        .other          _ZN7cutlass13device_kernelINS_4gemm6kernel13GemmUniversalIN4cute5tupleIJiiiiEEENS1_10collective13CollectiveMmaINS1_37MainloopSm90TmaGmmaWarpSpecializedFP8ILi7ENS5_IJNS4_1CILi1EEESB_SB_EEENS1_32KernelTmaWarpSpecializedPingpongEEENS5_IJNSA_ILi64EEENSA_ILi256EEESF_EEENS_12float_e4m3_tENS5_IJlSB_lEEESI_SJ_NS4_8TiledMMAINS4_8MMA_AtomIJNS4_4SM904GMMA31MMA_64x256x32_F32E4M3E4M3_SS_TNILNSN_7ScaleInE1ELSP_1EEEEEENS4_6LayoutISC_NS5_IJNSA_ILi0EEEST_ST_EEEEENS5_IJNS4_10UnderscoreESW_SW_EEEEENS4_13SM90_TMA_LOADENS4_14ComposedLayoutINS4_7SwizzleILi2ELi4ELi3EEENS4_18smem_ptr_flag_bitsILi8EEENSS_INS5_IJNSA_ILi8EEESF_EEENS5_IJSF_SB_EEEEEEEvNS4_8identityESZ_S19_vS1A_EENS_8epilogue10collective6detail29Sm90TmaWarpSpecializedAdapterINS1D_15DefaultEpilogueISI_SJ_SJ_NS1C_6thread17LinearCombinationISI_Li1EffLNS1H_9ScaleType4KindE0ELNS_15FloatRoundStyleE2ESI_EENS1_15EpilogueDefaultEEEEEvvEEEEvNT_6ParamsE,@"STO_CUDA_ENTRY STV_DEFAULT"
_ZN7cutlass13device_kernelINS_4gemm6kernel13GemmUniversalIN4cute5tupleIJiiiiEEENS1_10collective13CollectiveMmaINS1_37MainloopSm90TmaGmmaWarpSpecializedFP8ILi7ENS5_IJNS4_1CILi1EEESB_SB_EEENS1_32KernelTmaWarpSpecializedPingpongEEENS5_IJNSA_ILi64EEENSA_ILi256EEESF_EEENS_12float_e4m3_tENS5_IJlSB_lEEESI_SJ_NS4_8TiledMMAINS4_8MMA_AtomIJNS4_4SM904GMMA31MMA_64x256x32_F32E4M3E4M3_SS_TNILNSN_7ScaleInE1ELSP_1EEEEEENS4_6LayoutISC_NS5_IJNSA_ILi0EEEST_ST_EEEEENS5_IJNS4_10UnderscoreESW_SW_EEEEENS4_13SM90_TMA_LOADENS4_14ComposedLayoutINS4_7SwizzleILi2ELi4ELi3EEENS4_18smem_ptr_flag_bitsILi8EEENSS_INS5_IJNSA_ILi8EEESF_EEENS5_IJSF_SB_EEEEEEEvNS4_8identityESZ_S19_vS1A_EENS_8epilogue10collective6detail29Sm90TmaWarpSpecializedAdapterINS1D_15DefaultEpilogueISI_SJ_SJ_NS1C_6thread17LinearCombinationISI_Li1EffLNS1H_9ScaleType4KindE0ELNS_15FloatRoundStyleE2ESI_EENS1_15EpilogueDefaultEEEEEvvEEEEvNT_6ParamsE:
[----:B------:R-:W0:Y:S02]  /*0000*/  LDC R1, c[0x0][0x28] ;  /* 0x00000a00ff017b82 */ /* 0x000e240000000800 */
[----:B0-----:R-:W-:Y:S01]  /*0010*/  VIADD R1, R1, 0xfffffef0 ;  /* 0xfffffef001017836 */ /* 0x001fe20000000000 */
[----:B------:R-:W0:Y:S01]  /*0020*/  S2R R2, SR_TID.X ;  /* 0x0000000000027919 */ /* 0x000e220000002100 */
[----:B------:R-:W-:Y:S01]  /*0030*/  ELECT P0, URZ, PT ;  /* 0x00000000003f782f */ /* 0x000fe20003800000 */
[----:B------:R-:W-:Y:S01]  /*0040*/  BSSY B0, `(.L_x_0) ;  /* 0x0000014000007945 */ /* 0x000fe20003800000 */
[----:B0-----:R-:W-:-:S05]  /*0050*/  SHF.R.U32.HI R0, RZ, 0x5, R2 ;  /* 0x00000005ff007819 */ /* 0x001fca0000011602 */
[----:B------:R-:W0:Y:S02]  /*0060*/  SHFL.IDX PT, R3, R0, RZ, 0x1f ;  /* 0x00001fff00037589 */ /* 0x000e2400000e0000 */
[----:B0-----:R-:W-:Y:S02]  /*0070*/  R2UR UR6, R3 ;  /* 0x00000000030672ca */ /* 0x001fe400000e0000 */
[----:B------:R-:W-:-:S05]  /*0080*/  SHF.R.U32.HI R3, RZ, 0x7, R2 ;  /* 0x00000007ff037819 */ /* 0x000fca0000011602 */
[----:B------:R0:W1:Y:S06]  /*0090*/  SHFL.IDX PT, R4, R3, RZ, 0x1f ;  /* 0x00001fff03047589 */ /* 0x00006c00000e0000 */
[----:B------:R-:W-:Y:S02]  /*00a0*/  USHF.R.S32.HI UR4, URZ, 0x1f, UR6 ;  /* 0x0000001f3f047899 */ /* 0x000fe40008011406 */
[----:B------:R-:W-:Y:S02]  /*00b0*/  ISETP.NE.OR P0, PT, RZ, UR6, !P0 ;  /* 0x00000006ff007c0c */ /* 0x000fe4000c705670 */
[----:B------:R-:W-:-:S04]  /*00c0*/  ULEA.HI UR4, UR4, UR6, URZ, 0x2 ;  /* 0x0000000604047291 */ /* 0x000fc8000f8f103f */
[----:B------:R-:W-:-:S04]  /*00d0*/  ULOP3.LUT UR4, UR4, 0xfffffffc, URZ, 0xc0, !UPT ;  /* 0xfffffffc04047892 */ /* 0x000fc8000f8ec03f */
[----:B------:R-:W-:-:S03]  /*00e0*/  UIADD3 UR6, UR6, -UR4, URZ ;  /* 0x8000000406067290 */ /* 0x000fc6000fffe03f */
[----:B0-----:R-:W-:Y:S09]  /*00f0*/  @P0 BRA `(.L_x_1) ;  /* 0x0000000000200947 */ /* 0x001ff20003800000 */
[----:B------:R-:W-:Y:S02]  /*0100*/  ULDC.64 UR4, c[0x0][0x198] ;  /* 0x0000660000047ab9 */ /* 0x000fe40000000a00 */
[----:B------:R-:W-:Y:S02]  /*0110*/  UIADD3 UR8, UP0, UR4, 0xf0, URZ ;  /* 0x000000f004087890 */ /* 0x000fe4000ff1e03f */
[----:B------:R-:W-:Y:S02]  /*0120*/  UIADD3 UR4, UP1, UR4, 0x1f0, URZ ;  /* 0x000001f004047890 */ /* 0x000fe4000ff3e03f */
[----:B------:R-:W-:Y:S02]  /*0130*/  UIADD3.X UR9, URZ, UR5, URZ, UP0, !UPT ;  /* 0x000000053f097290 */ /* 0x000fe400087fe43f */
[----:B------:R-:W-:-:S07]  /*0140*/  UIADD3.X UR5, URZ, UR5, URZ, UP1, !UPT ;  /* 0x000000053f057290 */ /* 0x000fce0008ffe43f */
[----:B------:R0:W-:Y:S02]  /*0150*/  UTMACCTL.PF [UR8] ;  /* 0x00000000080079b9 */ /* 0x0001e40008040000 */
[----:B------:R0:W-:Y:S02]  /*0160*/  UTMACCTL.PF [UR4] ;  /* 0x00000000040079b9 */ /* 0x0001e40008040000 */
[----:B0-----:R-:W-:Y:S01]  /*0170*/  NOP ;  /* 0x0000000000007918 */ /* 0x001fe20000000000 */
.L_x_1:
[----:B------:R-:W-:Y:S05]  /*0180*/  BSYNC B0 ;  /* 0x0000000000007941 */ /* 0x000fea0003800000 */
.L_x_0:
[----:B------:R-:W0:Y:S01]  /*0190*/  SHFL.IDX PT, R5, R0, RZ, 0x1f ;  /* 0x00001fff00057589 */ /* 0x000e2200000e0000 */
[----:B-1----:R-:W-:Y:S01]  /*01a0*/  R2UR UR14, R4 ;  /* 0x00000000040e72ca */ /* 0x002fe200000e0000 */
[----:B------:R-:W-:-:S04]  /*01b0*/  UISETP.NE.AND UP0, UPT, UR6, 0x3, UPT ;  /* 0x000000030600788c */ /* 0x000fc8000bf05270 */
[----:B------:R-:W-:-:S08]  /*01c0*/  UISETP.EQ.OR UP0, UPT, UR6, URZ, !UP0 ;  /* 0x0000003f0600728c */ /* 0x000fd0000c702670 */
[----:B------:R-:W-:Y:S02]  /*01d0*/  UIADD3 UR12, UR14, -0x1, URZ ;  /* 0xffffffff0e0c7890 */ /* 0x000fe4000fffe03f */
[----:B------:R-:W-:Y:S02]  /*01e0*/  UISETP.EQ.AND UP0, UPT, UR14, URZ, UP0 ;  /* 0x0000003f0e00728c */ /* 0x000fe40008702270 */
[----:B------:R-:W-:Y:S02]  /*01f0*/  UISETP.GE.U32.AND UP1, UPT, UR12, 0x2, UPT ;  /* 0x000000020c00788c */ /* 0x000fe4000bf26070 */
[----:B------:R-:W-:Y:S01]  /*0200*/  USEL UR13, URZ, 0x1, !UP0 ;  /* 0x000000013f0d7887 */ /* 0x000fe2000c000000 */
[----:B0-----:R-:W-:-:S03]  /*0210*/  ISETP.NE.AND P0, PT, R5, RZ, PT ;  /* 0x000000ff0500720c */ /* 0x001fc60003f05270 */
[----:B------:R-:W-:-:S10]  /*0220*/  USEL UR13, UR13, 0x2, UP1 ;  /* 0x000000020d0d7887 */ /* 0x000fd40008800000 */
[----:B------:R-:W-:Y:S05]  /*0230*/  @P0 BRA `(.L_x_2) ;  /* 0x0000000000700947 */ /* 0x000fea0003800000 */
[----:B------:R-:W0:Y:S01]  /*0240*/  S2UR UR7, SR_CgaCtaId ;  /* 0x00000000000779c3 */ /* 0x000e220000008800 */
[----:B------:R-:W-:Y:S01]  /*0250*/  UMOV UR4, 0x400 ;  /* 0x0000040000047882 */ /* 0x000fe20000000000 */
[----:B------:R-:W-:Y:S01]  /*0260*/  UMOV UR5, 0x1 ;  /* 0x0000000100057882 */ /* 0x000fe20000000000 */
[----:B------:R-:W-:Y:S01]  /*0270*/  UMOV UR8, 0x80 ;  /* 0x0000008000087882 */ /* 0x000fe20000000000 */
[----:B------:R-:W-:Y:S01]  /*0280*/  ELECT P0, URZ, PT ;  /* 0x00000000003f782f */ /* 0x000fe20003800000 */
[----:B------:R-:W-:-:S04]  /*0290*/  UIADD3 UR8, -UR8, 0x100000, URZ ;  /* 0x0010000008087890 */ /* 0x000fc8000fffe13f */
[----:B------:R-:W-:Y:S02]  /*02a0*/  USHF.L.U32 UR9, UR8, 0xb, URZ ;  /* 0x0000000b08097899 */ /* 0x000fe4000800063f */
[----:B------:R-:W-:Y:S02]  /*02b0*/  USHF.L.U32 UR8, UR8, 0x1, URZ ;  /* 0x0000000108087899 */ /* 0x000fe4000800063f */
[----:B0-----:R-:W-:Y:S02]  /*02c0*/  ULEA UR7, UR7, UR4, 0x18 ;  /* 0x0000000407077291 */ /* 0x001fe4000f8ec03f */
[----:B------:R-:W-:-:S04]  /*02d0*/  UIADD3 UR4, -UR5, 0x100000, URZ ;  /* 0x0010000005047890 */ /* 0x000fc8000fffe13f */
[----:B------:R-:W-:Y:S02]  /*02e0*/  USHF.L.U32 UR5, UR4, 0xb, URZ ;  /* 0x0000000b04057899 */ /* 0x000fe4000800063f */
[----:B------:R-:W-:Y:S01]  /*02f0*/  USHF.L.U32 UR4, UR4, 0x1, URZ ;  /* 0x0000000104047899 */ /* 0x000fe2000800063f */
[----:B------:R-:W0:Y:S11]  /*0300*/  FENCE.VIEW.ASYNC.S ;  /* 0x00000000000073c6 */ /* 0x000e360000000000 */
[----:B0-----:R0:W1:Y:S01]  /*0310*/  SYNCS.EXCH.64 URZ, [UR7], UR4 ;  /* 0x00000004073f75b2 */ /* 0x0010620008000100 */
[----:B------:R0:W2:Y:S01]  /*0320*/  SYNCS.EXCH.64 URZ, [UR7+0x38], UR8 ;  /* 0x00003808073f75b2 */ /* 0x0000a20008000100 */
[----:B------:R0:W3:Y:S01]  /*0330*/  SYNCS.EXCH.64 URZ, [UR7+0x8], UR4 ;  /* 0x00000804073f75b2 */ /* 0x0000e20008000100 */
[----:B------:R0:W4:Y:S01]  /*0340*/  SYNCS.EXCH.64 URZ, [UR7+0x40], UR8 ;  /* 0x00004008073f75b2 */ /* 0x0001220008000100 */
[----:B------:R0:W0:Y:S01]  /*0350*/  SYNCS.EXCH.64 URZ, [UR7+0x10], UR4 ;  /* 0x00001004073f75b2 */ /* 0x0000220008000100 */
        /* <DEDUP_REMOVED lines=9> */
[----:B------:R-:W-:Y:S01]  /*03f0*/  NOP ;  /* 0x0000000000007918 */ /* 0x000fe20000000000 */
.L_x_2:
[----:B------:R-:W5:Y:S01]  /*0400*/  SHFL.IDX PT, R5, R0, RZ, 0x1f ;  /* 0x00001fff00057589 */ /* 0x000f6200000e0000 */
[----:B------:R-:W-:Y:S01]  /*0410*/  ELECT P0, URZ, PT ;  /* 0x00000000003f782f */ /* 0x000fe20003800000 */
[----:B------:R-:W-:Y:S01]  /*0420*/  NOP ;  /* 0x0000000000007918 */ /* 0x000fe20000000000 */
[----:B------:R-:W-:Y:S01]  /*0430*/  ELECT P1, URZ, PT ;  /* 0x00000000003f782f */ /* 0x000fe20003820000 */
[----:B------:R-:W1:Y:S01]  /*0440*/  SHFL.IDX PT, R4, R0, RZ, 0x1f ;  /* 0x00001fff00047589 */ /* 0x000e6200000e0000 */
[----:B0-----:R-:W-:Y:S01]  /*0450*/  UMOV UR4, 0x20 ;  /* 0x0000002000047882 */ /* 0x001fe20000000000 */
[----:B------:R-:W-:Y:S01]  /*0460*/  UMOV UR9, 0x80 ;  /* 0x0000008000097882 */ /* 0x000fe20000000000 */
[----:B------:R-:W-:Y:S01]  /*0470*/  NOP ;  /* 0x0000000000007918 */ /* 0x000fe20000000000 */
[----:B------:R0:W2:Y:S01]  /*0480*/  SHFL.IDX PT, R0, R3, RZ, 0x1f ;  /* 0x00001fff03007589 */ /* 0x0000a200000e0000 */
[----:B------:R-:W-:Y:S01]  /*0490*/  ULDC.64 UR22, c[0x0][0x208] ;  /* 0x0000820000167ab9 */ /* 0x000fe20000000a00 */
[----:B0-----:R-:W-:-:S04]  /*04a0*/  SHF.R.S32.HI R3, RZ, 0x1f, R2 ;  /* 0x0000001fff037819 */ /* 0x001fc80000011402 */
[----:B------:R-:W-:Y:S02]  /*04b0*/  LEA.HI R3, R3, R2, RZ, 0x7 ;  /* 0x0000000203037211 */ /* 0x000fe400078f38ff */
[----:B-----5:R-:W-:Y:S02]  /*04c0*/  ISETP.NE.OR P0, PT, R5, RZ, !P0 ;  /* 0x000000ff0500720c */ /* 0x020fe40004705670 */
[----:B------:R-:W-:Y:S02]  /*04d0*/  LOP3.LUT R3, R3, 0xffffff80, RZ, 0xc0, !PT ;  /* 0xffffff8003037812 */ /* 0x000fe400078ec0ff */
[----:B-1----:R-:W-:-:S03]  /*04e0*/  ISETP.NE.OR P1, PT, R4, RZ, !P1 ;  /* 0x000000ff0400720c */ /* 0x002fc60004f25670 */
[----:B------:R-:W-:Y:S01]  /*04f0*/  IMAD.IADD R3, R2, 0x1, -R3 ;  /* 0x0000000102037824 */ /* 0x000fe200078e0a03 */
[----:B--2---:R-:W-:-:S05]  /*0500*/  R2UR UR17, R0 ;  /* 0x00000000001172ca */ /* 0x004fca00000e0000 */
[----:B------:R-:W-:-:S04]  /*0510*/  VOTEU.ALL UP0, P0 ;  /* 0x00000000003f7886 */ /* 0x000fc80000000000 */
[----:B------:R-:W-:Y:S01]  /*0520*/  VOTEU.ALL UP1, P1 ;  /* 0x00000000003f7886 */ /* 0x000fe20000820000 */
[----:B------:R-:W0:Y:S01]  /*0530*/  @!UP0 S2UR UR8, SR_CgaCtaId ;  /* 0x00000000000889c3 */ /* 0x000e220000008800 */
[----:B------:R-:W-:Y:S01]  /*0540*/  @!UP0 UMOV UR7, 0x400 ;  /* 0x0000040000078882 */ /* 0x000fe20000000000 */
[----:B------:R-:W-:-:S04]  /*0550*/  @!UP0 UIADD3 UR4, -UR4, 0x100000, URZ ;  /* 0x0010000004048890 */ /* 0x000fc8000fffe13f */
[----:B------:R-:W-:Y:S02]  /*0560*/  @!UP0 USHF.L.U32 UR5, UR4, 0xb, URZ ;  /* 0x0000000b04058899 */ /* 0x000fe4000800063f */
[----:B------:R-:W-:Y:S01]  /*0570*/  @!UP0 USHF.L.U32 UR4, UR4, 0x1, URZ ;  /* 0x0000000104048899 */ /* 0x000fe2000800063f */
[----:B------:R-:W-:Y:S01]  /*0580*/  @!UP1 UMOV UR10, 0x400 ;  /* 0x00000400000a9882 */ /* 0x000fe20000000000 */
[----:B------:R-:W-:Y:S01]  /*0590*/  VOTEU.ALL UP2, P1 ;  /* 0x00000000003f7886 */ /* 0x000fe20000840000 */
[----:B------:R-:W-:Y:S01]  /*05a0*/  VOTEU.ALL UP3, P1 ;  /* 0x00000000003f7886 */ /* 0x000fe20000860000 */
[----:B------:R-:W-:Y:S01]  /*05b0*/  VOTEU.ALL UP4, P1 ;  /* 0x00000000003f7886 */ /* 0x000fe20000880000 */
[----:B------:R-:W1:Y:S01]  /*05c0*/  @!UP1 S2UR UR11, SR_CgaCtaId ;  /* 0x00000000000b99c3 */ /* 0x000e620000008800 */
[----:B------:R-:W-:Y:S01]  /*05d0*/  VOTEU.ALL UP5, P1 ;  /* 0x00000000003f7886 */ /* 0x000fe200008a0000 */
[----:B------:R-:W-:Y:S01]  /*05e0*/  ISETP.NE.AND P1, PT, RZ, UR14, PT ;  /* 0x0000000eff007c0c */ /* 0x000fe2000bf25270 */
[----:B0-----:R-:W-:-:S02]  /*05f0*/  @!UP0 ULEA UR7, UR8, UR7, 0x18 ;  /* 0x0000000708078291 */ /* 0x001fc4000f8ec03f */
[----:B------:R-:W-:-:S04]  /*0600*/  @!UP1 UIADD3 UR8, -UR9, 0x100000, URZ ;  /* 0x0010000009089890 */ /* 0x000fc8000fffe13f */
[----:B------:R-:W-:Y:S02]  /*0610*/  @!UP1 USHF.L.U32 UR9, UR8, 0xb, URZ ;  /* 0x0000000b08099899 */ /* 0x000fe4000800063f */
[----:B------:R-:W-:Y:S01]  /*0620*/  @!UP1 USHF.L.U32 UR8, UR8, 0x1, URZ ;  /* 0x0000000108089899 */ /* 0x000fe2000800063f */
[----:B------:R-:W-:Y:S01]  /*0630*/  VOTEU.ALL UP0, P0 ;  /* 0x00000000003f7886 */ /* 0x000fe20000000000 */
[----:B-1----:R-:W-:Y:S01]  /*0640*/  @!UP1 ULEA UR10, UR11, UR10, 0x18 ;  /* 0x0000000a0b0a9291 */ /* 0x002fe2000f8ec03f */
[----:B------:R-:W-:Y:S01]  /*0650*/  VOTEU.ALL UP1, P0 ;  /* 0x00000000003f7886 */ /* 0x000fe20000020000 */
[----:B------:R-:W0:Y:S02]  /*0660*/  FENCE.VIEW.ASYNC.S ;  /* 0x00000000000073c6 */ /* 0x000e240000000000 */
[----:B0-----:R-:W3:Y:S02]  /*0670*/  @!UP0 SYNCS.EXCH.64 URZ, [UR7+0xa0], UR4 ;  /* 0x0000a004073f85b2 */ /* 0x001ee40008000100 */
[----:B------:R0:W3:Y:S01]  /*0680*/  @!UP1 SYNCS.EXCH.64 URZ, [UR7+0xa8], UR4 ;  /* 0x0000a804073f95b2 */ /* 0x0000e20008000100 */
[----:B------:R-:W-:Y:S01]  /*0690*/  NOP ;  /* 0x0000000000007918 */ /* 0x000fe20000000000 */
[----:B0-----:R-:W-:-:S02]  /*06a0*/  ULDC.64 UR4, c[0x0][0x598] ;  /* 0x0001660000047ab9 */ /* 0x001fc40000000a00 */
[----:B------:R-:W-:Y:S02]  /*06b0*/  ISETP.NE.U32.AND P0, PT, RZ, UR4, PT ;  /* 0x00000004ff007c0c */ /* 0x000fe4000bf05070 */
[----:B------:R0:W3:Y:S02]  /*06c0*/  @!UP2 SYNCS.EXCH.64 URZ, [UR10+0x80], UR8 ;  /* 0x000080080a3fa5b2 */ /* 0x0000e40008000100 */
[----:B------:R-:W-:Y:S01]  /*06d0*/  ISETP.NE.AND.EX P0, PT, RZ, UR5, PT, P0 ;  /* 0x00000005ff007c0c */ /* 0x000fe2000bf05300 */
[----:B------:R0:W3:Y:S01]  /*06e0*/  @!UP3 SYNCS.EXCH.64 URZ, [UR10+0x88], UR8 ;  /* 0x000088080a3fb5b2 */ /* 0x0000e20008000100 */
[----:B------:R0:W3:Y:S01]  /*06f0*/  @!UP4 SYNCS.EXCH.64 URZ, [UR10+0x90], UR8 ;  /* 0x000090080a3fc5b2 */ /* 0x0000e20008000100 */
[----:B------:R0:W3:Y:S01]  /*0700*/  @!UP5 SYNCS.EXCH.64 URZ, [UR10+0x98], UR8 ;  /* 0x000098080a3fd5b2 */ /* 0x0000e20008000100 */
[----:B------:R-:W-:Y:S01]  /*0710*/  NOP ;  /* 0x0000000000007918 */ /* 0x000fe20000000000 */
[----:B---34-:R-:W-:Y:S08]  /*0720*/  BAR.SYNC.DEFER_BLOCKING 0x0 ;  /* 0x0000000000007b1d */ /* 0x018ff00000010000 */
[----:B0-----:R-:W-:Y:S05]  /*0730*/  @!P0 BRA `(.L_x_3) ;  /* 0x0000000000208947 */ /* 0x001fea0003800000 */
[----:B------:R-:W0:Y:S02]  /*0740*/  LDC.64 R4, c[0x0][0x598] ;  /* 0x00016600ff047b82 */ /* 0x000e240000000a00 */
[----:B0-----:R-:W2:Y:S02]  /*0750*/  LDG.E.64 R4, desc[UR22][R4.64] ;  /* 0x0000001604047981 */ /* 0x001ea4000c1e1b00 */
[----:B--2---:R-:W-:-:S04]  /*0760*/  ISETP.NE.U32.AND P0, PT, R4, RZ, PT ;  /* 0x000000ff0400720c */ /* 0x004fc80003f05070 */
[----:B------:R-:W-:-:S13]  /*0770*/  ISETP.NE.AND.EX P0, PT, R5, RZ, PT, P0 ;  /* 0x000000ff0500720c */ /* 0x000fda0003f05300 */
[----:B------:R-:W-:Y:S05]  /*0780*/  @!P0 BRA `(.L_x_3) ;  /* 0x00000000000c8947 */ /* 0x000fea0003800000 */
[----:B------:R-:W2:Y:S02]  /*0790*/  LD.E R4, desc[UR22][R4.64] ;  /* 0x0000001604047980 */ /* 0x000ea4000c101900 */
[----:B--2---:R-:W-:Y:S01]  /*07a0*/  R2UR UR24, R4 ;  /* 0x00000000041872ca */ /* 0x004fe200000e0000 */
[----:B------:R-:W-:-:S14]  /*07b0*/  BRA `(.L_x_4) ;  /* 0x0000000000247947 */ /* 0x000fdc0003800000 */
.L_x_3:
[----:B------:R-:W-:Y:S02]  /*07c0*/  ULDC.64 UR4, c[0x0][0x588] ;  /* 0x0001620000047ab9 */ /* 0x000fe40000000a00 */
[----:B------:R-:W-:-:S04]  /*07d0*/  ISETP.NE.U32.AND P0, PT, RZ, UR4, PT ;  /* 0x00000004ff007c0c */ /* 0x000fc8000bf05070 */
[----:B------:R-:W-:-:S13]  /*07e0*/  ISETP.NE.AND.EX P0, PT, RZ, UR5, PT, P0 ;  /* 0x00000005ff007c0c */ /* 0x000fda000bf05300 */
[----:B------:R-:W-:Y:S05]  /*07f0*/  @!P0 BRA `(.L_x_5) ;  /* 0x0000000000108947 */ /* 0x000fea0003800000 */
[----:B------:R-:W0:Y:S02]  /*0800*/  LDC.64 R4, c[0x0][0x588] ;  /* 0x00016200ff047b82 */ /* 0x000e240000000a00 */
[----:B0-----:R-:W2:Y:S02]  /*0810*/  LDG.E R4, desc[UR22][R4.64] ;  /* 0x0000001604047981 */ /* 0x001ea4000c1e1900 */
[----:B--2---:R-:W-:Y:S01]  /*0820*/  R2UR UR24, R4 ;  /* 0x00000000041872ca */ /* 0x004fe200000e0000 */
[----:B------:R-:W-:-:S14]  /*0830*/  BRA `(.L_x_4) ;  /* 0x0000000000047947 */ /* 0x000fdc0003800000 */
.L_x_5:
[----:B------:R-:W-:-:S05]  /*0840*/  ULDC UR24, c[0x0][0x580] ;  /* 0x0001600000187ab9 */ /* 0x000fca0000000800 */
.L_x_4:
[----:B------:R-:W-:Y:S02]  /*0850*/  ULDC.64 UR4, c[0x0][0x5a0] ;  /* 0x0001680000047ab9 */ /* 0x000fe40000000a00 */
[----:B------:R-:W-:-:S04]  /*0860*/  ISETP.NE.U32.AND P0, PT, RZ, UR4, PT ;  /* 0x00000004ff007c0c */ /* 0x000fc8000bf05070 */
[----:B------:R-:W-:-:S13]  /*0870*/  ISETP.NE.AND.EX P0, PT, RZ, UR5, PT, P0 ;  /* 0x00000005ff007c0c */ /* 0x000fda000bf05300 */
[----:B------:R-:W-:Y:S05]  /*0880*/  @!P0 BRA `(.L_x_6) ;  /* 0x0000000000208947 */ /* 0x000fea0003800000 */
        /* <DEDUP_REMOVED lines=8> */
.L_x_6:
        /* <DEDUP_REMOVED lines=8> */
.L_x_8:
[----:B------:R-:W-:-:S05]  /*0990*/  ULDC UR25, c[0x0][0x584] ;  /* 0x0001610000197ab9 */ /* 0x000fca0000000800 */
.L_x_7:
[----:B------:R-:W0:Y:S01]  /*09a0*/  LDC R0, c[0x0][0x65c] ;  /* 0x00019700ff007b82 */ /* 0x000e220000000800 */
[----:B------:R-:W1:Y:S01]  /*09b0*/  S2R R12, SR_CTAID.Y ;  /* 0x00000000000c7919 */ /* 0x000e620000002600 */
[----:B------:R-:W-:Y:S01]  /*09c0*/  IMAD.MOV.U32 R5, RZ, RZ, RZ ;  /* 0x000000ffff057224 */ /* 0x000fe200078e00ff */
[----:B------:R-:W-:Y:S01]  /*09d0*/  UISETP.NE.AND UP0, UPT, UR14, 0x2, UPT ;  /* 0x000000020e00788c */ /* 0x000fe2000bf05270 */
[----:B------:R-:W2:Y:S01]  /*09e0*/  S2R R4, SR_CTAID.X ;  /* 0x0000000000047919 */ /* 0x000ea20000002500 */
[----:B------:R-:W-:Y:S01]  /*09f0*/  ULDC UR7, c[0x0][0x28c] ;  /* 0x0000a30000077ab9 */ /* 0x000fe20000000800 */
[----:B------:R-:W-:Y:S01]  /*0a00*/  UMOV UR5, URZ ;  /* 0x0000003f00057c82 */ /* 0x000fe20008000000 */
[----:B------:R-:W-:Y:S02]  /*0a10*/  UIADD3 UR7, UR7, 0x3f, URZ ;  /* 0x0000003f07077890 */ /* 0x000fe4000fffe03f */
[----:B------:R-:W-:Y:S01]  /*0a20*/  PLOP3.LUT P0, PT, PT, PT, UP0, 0x80, 0x0 ;  /* 0x000000000000781c */ /* 0x000fe20003f0f008 */
[----:B------:R-:W-:Y:S01]  /*0a30*/  UMOV UR4, URZ ;  /* 0x0000003f00047c82 */ /* 0x000fe20008000000 */
[----:B------:R-:W-:Y:S01]  /*0a40*/  ULDC.64 UR18, c[0x0][0x650] ;  /* 0x0001940000127ab9 */ /* 0x000fe20000000a00 */
[----:B------:R-:W-:-:S04]  /*0a50*/  USHF.R.S32.HI UR10, URZ, 0x1f, UR7 ;  /* 0x0000001f3f0a7899 */ /* 0x000fc80008011407 */
[----:B------:R-:W-:-:S04]  /*0a60*/  ULEA.HI UR10, UR10, UR7, URZ, 0x6 ;  /* 0x000000070a0a7291 */ /* 0x000fc8000f8f303f */
[----:B------:R-:W-:Y:S01]  /*0a70*/  USHF.R.S32.HI UR14, URZ, 0x6, UR10 ;  /* 0x000000063f0e7899 */ /* 0x000fe2000801140a */
[----:B0-----:R-:W-:-:S13]  /*0a80*/  ISETP.NE.AND P2, PT, R0, 0x1, PT ;  /* 0x000000010000780c */ /* 0x001fda0003f45270 */
[----:B------:R-:W2:Y:S01]  /*0a90*/  @P2 LDC R9, c[0x0][0x10] ;  /* 0x00000400ff092b82 */ /* 0x000ea20000000800 */
[----:B-1----:R-:W-:Y:S02]  /*0aa0*/  @P2 IMAD.MOV.U32 R6, RZ, RZ, R12 ;  /* 0x000000ffff062224 */ /* 0x002fe400078e000c */
[----:B------:R-:W-:-:S05]  /*0ab0*/  @P2 IMAD.MOV.U32 R7, RZ, RZ, RZ ;  /* 0x000000ffff072224 */ /* 0x000fca00078e00ff */
[----:B------:R-:W0:Y:S01]  /*0ac0*/  @!P2 LDC R11, c[0x0][0xc] ;  /* 0x00000300ff0bab82 */ /* 0x000e220000000800 */
[----:B------:R-:W-:Y:S01]  /*0ad0*/  ULDC UR8, c[0x0][0xc] ;  /* 0x0000030000087ab9 */ /* 0x000fe20000000800 */
[----:B------:R-:W-:Y:S01]  /*0ae0*/  ULDC UR9, c[0x0][0x10] ;  /* 0x0000040000097ab9 */ /* 0x000fe20000000800 */
[----:B------:R-:W-:Y:S01]  /*0af0*/  ULDC UR7, c[0x0][0x14] ;  /* 0x0000050000077ab9 */ /* 0x000fe20000000800 */
[----:B------:R-:W-:-:S04]  /*0b00*/  UIMAD.WIDE.U32 UR8, UR8, UR9, URZ ;  /* 0x00000009080872a5 */ /* 0x000fc8000f8e003f */
[----:B------:R-:W-:Y:S02]  /*0b10*/  UIMAD.WIDE.U32 UR20, UR8, UR7, URZ ;  /* 0x00000007081472a5 */ /* 0x000fe4000f8e003f */
[----:B------:R-:W-:-:S04]  /*0b20*/  UIMAD UR15, UR9, UR7, URZ ;  /* 0x00000007090f72a4 */ /* 0x000fc8000f8e023f */
[----:B------:R-:W-:Y:S01]  /*0b30*/  UIADD3 UR15, UR21, UR15, URZ ;  /* 0x0000000f150f7290 */ /* 0x000fe2000fffe03f */
[----:B--2---:R-:W-:-:S04]  /*0b40*/  @P2 IMAD.WIDE.U32 R8, R4, R9, R6 ;  /* 0x0000000904082225 */ /* 0x004fc800078e0006 */
[----:B------:R-:W-:Y:S02]  /*0b50*/  @P2 IMAD.MOV.U32 R13, RZ, RZ, R8 ;  /* 0x000000ffff0d2224 */ /* 0x000fe400078e0008 */
[----:B0-----:R-:W-:-:S04]  /*0b60*/  @!P2 IMAD.WIDE.U32 R6, R11, R12, R4 ;  /* 0x0000000c0b06a225 */ /* 0x001fc800078e0004 */
[----:B------:R-:W-:Y:S02]  /*0b70*/  @P2 IMAD.MOV.U32 R11, RZ, RZ, RZ ;  /* 0x000000ffff0b2224 */ /* 0x000fe400078e00ff */
[----:B------:R-:W-:Y:S02]  /*0b80*/  @!P2 IMAD.MOV.U32 R13, RZ, RZ, R6 ;  /* 0x000000ffff0da224 */ /* 0x000fe400078e0006 */
[----:B------:R-:W-:Y:S02]  /*0b90*/  @P2 IMAD.IADD R10, R9, 0x1, R11 ;  /* 0x00000001090a2824 */ /* 0x000fe400078e020b */
[----:B------:R-:W-:Y:S01]  /*0ba0*/  @!P2 IMAD.MOV.U32 R10, RZ, RZ, R7 ;  /* 0x000000ffff0aa224 */ /* 0x000fe200078e0007 */
[----:B------:R0:W-:Y:S01]  /*0bb0*/  STL [R1+0x80], R13 ;  /* 0x0000800d01007387 */ /* 0x0001e20000100800 */
[----:B------:R-:W-:Y:S02]  /*0bc0*/  IMAD.MOV.U32 R18, RZ, RZ, R13 ;  /* 0x000000ffff127224 */ /* 0x000fe400078e000d */
[----:B------:R-:W-:Y:S01]  /*0bd0*/  IMAD.MOV.U32 R19, RZ, RZ, R10 ;  /* 0x000000ffff137224 */ /* 0x000fe200078e000a */
[----:B------:R0:W-:Y:S01]  /*0be0*/  STL [R1+0x7c], R10 ;  /* 0x00007c0a01007387 */ /* 0x0001e20000100800 */
[----:B------:R-:W-:Y:S05]  /*0bf0*/  @P0 BRA `(.L_x_9) ;  /* 0x0000000000300947 */ /* 0x000fea0003800000 */
[----:B------:R-:W-:Y:S01]  /*0c00*/  IADD3 R18, P0, R18, UR20, RZ ;  /* 0x0000001412127c10 */ /* 0x000fe2000ff1e0ff */
[----:B------:R-:W-:Y:S02]  /*0c10*/  UIMAD.WIDE.U32 UR4, UR14, 0x24924925, URZ ;  /* 0x249249250e0478a5 */ /* 0x000fe4000f8e003f */
[----:B------:R-:W-:Y:S01]  /*0c20*/  UISETP.GE.U32.AND UP0, UPT, UR14, 0x7, UPT ;  /* 0x000000070e00788c */ /* 0x000fe2000bf06070 */
[----:B------:R-:W-:Y:S01]  /*0c30*/  IADD3.X R19, R19, UR15, RZ, P0, !PT ;  /* 0x0000000f13137c10 */ /* 0x000fe200087fe4ff */
[----:B------:R1:W-:Y:S01]  /*0c40*/  STL [R1+0x80], R18 ;  /* 0x0000801201007387 */ /* 0x0003e20000100800 */
[----:B------:R-:W-:-:S03]  /*0c50*/  UIADD3 UR4, -UR5, UR14, URZ ;  /* 0x0000000e05047290 */ /* 0x000fc6000fffe13f */
[----:B------:R1:W-:Y:S01]  /*0c60*/  STL [R1+0x7c], R19 ;  /* 0x00007c1301007387 */ /* 0x0003e20000100800 */
[----:B------:R-:W-:-:S04]  /*0c70*/  ULEA.HI UR4, UR4, UR5, URZ, 0x1f ;  /* 0x0000000504047291 */ /* 0x000fc8000f8ff83f */
[----:B------:R-:W-:-:S03]  /*0c80*/  USHF.R.U32.HI UR5, URZ, 0x2, UR4 ;  /* 0x000000023f057899 */ /* 0x000fc60008011604 */
[----:B------:R-:W-:Y:S01]  /*0c90*/  UMOV UR4, URZ ;  /* 0x0000003f00047c82 */ /* 0x000fe20008000000 */
[----:B------:R-:W-:Y:S02]  /*0ca0*/  @UP0 ULOP3.LUT UR4, UR5, 0x1, URZ, 0xc0, !UPT ;  /* 0x0000000105040892 */ /* 0x000fe4000f8ec03f */
[----:B-1----:R-:W-:-:S12]  /*0cb0*/  UIMAD UR5, UR5, -0x7, UR14 ;  /* 0xfffffff9050578a4 */ /* 0x002fd8000f8e020e */
.L_x_9:
[----:B------:R-:W-:Y:S01]  /*0cc0*/  IMAD.MOV.U32 R8, RZ, RZ, -0x1 ;  /* 0xffffffffff087424 */ /* 0x000fe200078e00ff */
[----:B------:R-:W-:Y:S01]  /*0cd0*/  ISETP.GE.U32.AND P0, PT, R18, UR18, PT ;  /* 0x0000001212007c0c */ /* 0x000fe2000bf06070 */
[----:B------:R-:W-:Y:S01]  /*0ce0*/  IMAD.MOV.U32 R6, RZ, RZ, -0x1 ;  /* 0xffffffffff067424 */ /* 0x000fe200078e00ff */
[----:B------:R-:W-:Y:S01]  /*0cf0*/  PRMT R0, RZ, 0x7610, R0 ;  /* 0x00007610ff007816 */ /* 0x000fe20000000000 */
[----:B------:R-:W-:Y:S01]  /*0d00*/  IMAD.MOV.U32 R7, RZ, RZ, -0x1 ;  /* 0xffffffffff077424 */ /* 0x000fe200078e00ff */
[----:B------:R1:W-:Y:S01]  /*0d10*/  STL [R1+0x84], R8 ;  /* 0x0000840801007387 */ /* 0x0003e20000100800 */
[----:B------:R-:W-:-:S03]  /*0d20*/  ISETP.GE.U32.AND.EX P0, PT, R19, UR19, PT, P0 ;  /* 0x0000001313007c0c */ /* 0x000fc6000bf06100 */
[----:B------:R1:W-:Y:S04]  /*0d30*/  STL [R1+0x78], R6 ;  /* 0x0000780601007387 */ /* 0x0003e80000100800 */
[----:B------:R1:W-:Y:S06]  /*0d40*/  STL [R1+0x88], R7 ;  /* 0x0000880701007387 */ /* 0x0003ec0000100800 */
[----:B------:R-:W-:Y:S05]  /*0d50*/  @P0 BRA `(.L_x_10) ;  /* 0x0000000400680947 */ /* 0x000fea0003800000 */
[----:B------:R-:W2:Y:S01]  /*0d60*/  LDC.64 R14, c[0x0][0x628] ;  /* 0x00018a00ff0e7b82 */ /* 0x000ea20000000a00 */
[----:B-1----:R-:W-:Y:S02]  /*0d70*/  IMAD.MOV.U32 R6, RZ, RZ, R18 ;  /* 0x000000ffff067224 */ /* 0x002fe400078e0012 */
[----:B------:R-:W-:-:S05]  /*0d80*/  IMAD.MOV.U32 R7, RZ, RZ, R19 ;  /* 0x000000ffff077224 */ /* 0x000fca00078e0013 */
[----:B------:R-:W1:Y:S08]  /*0d90*/  LDC R0, c[0x0][0x630] ;  /* 0x00018c00ff007b82 */ /* 0x000e700000000800 */
[----:B------:R-:W3:Y:S01]  /*0da0*/  LDC.64 R16, c[0x0][0x620] ;  /* 0x00018800ff107b82 */ /* 0x000ee20000000a00 */
[----:B--2---:R-:W-:-:S04]  /*0db0*/  ISETP.NE.U32.AND P0, PT, R14, RZ, PT ;  /* 0x000000ff0e00720c */ /* 0x004fc80003f05070 */
[----:B------:R-:W-:-:S13]  /*0dc0*/  ISETP.NE.AND.EX P0, PT, R15, RZ, PT, P0 ;  /* 0x000000ff0f00720c */ /* 0x000fda0003f05300 */
[----:B-1-3--:R-:W-:Y:S05]  /*0dd0*/  @!P0 BRA `(.L_x_11) ;  /* 0x0000000000288947 */ /* 0x00afea0003800000 */
[----:B------:R-:W1:Y:S02]  /*0de0*/  LDC R11, c[0x0][0x634] ;  /* 0x00018d00ff0b7b82 */ /* 0x000e640000000800 */
[----:B-1----:R-:W-:-:S05]  /*0df0*/  IADD3 R11, P0, R18, R11, RZ ;  /* 0x0000000b120b7210 */ /* 0x002fca0007f1e0ff */
[----:B0-----:R-:W-:-:S04]  /*0e00*/  IMAD.X R13, RZ, RZ, R19, P0 ;  /* 0x000000ffff0d7224 */ /* 0x001fc800000e0613 */
[----:B------:R-:W-:-:S04]  /*0e10*/  IMAD.WIDE.U32 R6, R13, R14, RZ ;  /* 0x0000000e0d067225 */ /* 0x000fc800078e00ff */
[----:B------:R-:W-:-:S04]  /*0e20*/  IMAD.WIDE.U32 R8, P0, R11, R15, R6 ;  /* 0x0000000f0b087225 */ /* 0x000fc80007800006 */
[----:B------:R-:W-:-:S04]  /*0e30*/  IMAD.WIDE.U32 R6, R11, R14, RZ ;  /* 0x0000000e0b067225 */ /* 0x000fc800078e00ff */
[----:B------:R-:W-:Y:S01]  /*0e40*/  IMAD.X R11, RZ, RZ, RZ, P0 ;  /* 0x000000ffff0b7224 */ /* 0x000fe200000e06ff */
[----:B------:R-:W-:Y:S01]  /*0e50*/  IADD3 RZ, P0, R7, R8, RZ ;  /* 0x0000000807ff7210 */ /* 0x000fe20007f1e0ff */
[----:B------:R-:W-:-:S04]  /*0e60*/  IMAD.MOV.U32 R10, RZ, RZ, R9 ;  /* 0x000000ffff0a7224 */ /* 0x000fc800078e0009 */
[----:B------:R-:W-:-:S08]  /*0e70*/  IMAD.WIDE.U32.X R6, R13, R15, R10, P0 ;  /* 0x0000000f0d067225 */ /* 0x000fd000000e040a */
.L_x_11:
[-CC-:B------:R-:W-:Y:S01]  /*0e80*/  SHF.R.U64 R25, R6, R0.reuse, R7.reuse ;  /* 0x0000000006197219 */ /* 0x180fe20000001207 */
[----:B0-----:R-:W0:Y:S01]  /*0e90*/  LDC R10, c[0x0][0x618] ;  /* 0x00018600ff0a7b82 */ /* 0x001e220000000800 */
[----:B------:R-:W-:Y:S01]  /*0ea0*/  SHF.R.U32.HI R5, RZ, R0, R7 ;  /* 0x00000000ff057219 */ /* 0x000fe20000011607 */
[----:B------:R-:W-:Y:S01]  /*0eb0*/  IMAD.MOV.U32 R6, RZ, RZ, R18 ;  /* 0x000000ffff067224 */ /* 0x000fe200078e0012 */
[----:B------:R-:W-:Y:S01]  /*0ec0*/  IADD3 R9, P0, RZ, -R25, RZ ;  /* 0x80000019ff097210 */ /* 0x000fe20007f1e0ff */
[----:B------:R-:W-:Y:S01]  /*0ed0*/  IMAD.MOV.U32 R7, RZ, RZ, R19 ;  /* 0x000000ffff077224 */ /* 0x000fe200078e0013 */
[----:B------:R-:W-:Y:S01]  /*0ee0*/  I2FP.F32.U32 R0, R4 ;  /* 0x0000000400007245 */ /* 0x000fe20000201000 */
[----:B------:R-:W-:Y:S02]  /*0ef0*/  ULDC UR7, c[0x0][0x150] ;  /* 0x0000540000077ab9 */ /* 0x000fe40000000800 */
[----:B------:R-:W1:Y:S01]  /*0f00*/  LDC.64 R22, c[0x0][0x640] ;  /* 0x00019000ff167b82 */ /* 0x000e620000000a00 */
[----:B------:R-:W-:-:S02]  /*0f10*/  IMAD.X R11, RZ, RZ, ~R5, P0 ;  /* 0x000000ffff0b7224 */ /* 0x000fc400000e0e05 */
[----:B------:R-:W-:Y:S01]  /*0f20*/  FMUL R0, R0, UR7 ;  /* 0x0000000700007c20 */ /* 0x000fe20008400000 */
[----:B------:R-:W-:Y:S01]  /*0f30*/  IMAD.WIDE.U32 R6, R9, R16, R6 ;  /* 0x0000001009067225 */ /* 0x000fe200078e0006 */
[----:B------:R-:W-:-:S03]  /*0f40*/  ULDC UR7, c[0x0][0x154] ;  /* 0x0000550000077ab9 */ /* 0x000fc60000000800 */
[----:B------:R-:W-:Y:S01]  /*0f50*/  IMAD R8, R11, R16, RZ ;  /* 0x000000100b087224 */ /* 0x000fe200078e02ff */
[----:B------:R-:W2:Y:S01]  /*0f60*/  LDC R5, c[0x0][0x144] ;  /* 0x00005100ff057b82 */ /* 0x000ea20000000800 */
[----:B------:R-:W3:Y:S02]  /*0f70*/  F2I.U32.TRUNC.NTZ R0, R0 ;  /* 0x0000000000007305 */ /* 0x000ee4000020f000 */
[----:B------:R-:W-:-:S04]  /*0f80*/  IMAD R9, R9, R17, R8 ;  /* 0x0000001109097224 */ /* 0x000fc800078e0208 */
[----:B------:R-:W-:Y:S01]  /*0f90*/  IMAD.IADD R7, R7, 0x1, R9 ;  /* 0x0000000107077824 */ /* 0x000fe200078e0209 */
[----:B------:R-:W4:Y:S01]  /*0fa0*/  LDC R16, c[0x0][0x608] ;  /* 0x00018200ff107b82 */ /* 0x000f220000000800 */
[----:B------:R-:W-:-:S03]  /*0fb0*/  IMAD.MOV.U32 R9, RZ, RZ, -0x1 ;  /* 0xffffffffff097424 */ /* 0x000fc600078e00ff */
[--C-:B0-----:R-:W-:Y:S02]  /*0fc0*/  SHF.R.U64 R14, R6, R10, R7.reuse ;  /* 0x0000000a060e7219 */ /* 0x101fe40000001207 */
[----:B------:R-:W-:Y:S02]  /*0fd0*/  I2FP.F32.U32 R6, R12 ;  /* 0x0000000c00067245 */ /* 0x000fe40000201000 */
[----:B------:R-:W0:Y:S01]  /*0fe0*/  LDC R20, c[0x0][0x658] ;  /* 0x00019600ff147b82 */ /* 0x000e220000000800 */
[----:B-1----:R-:W-:Y:S01]  /*0ff0*/  ISETP.NE.U32.AND P0, PT, R22, RZ, PT ;  /* 0x000000ff1600720c */ /* 0x002fe20003f05070 */
[----:B---3--:R-:W-:Y:S02]  /*1000*/  IMAD.MOV R8, RZ, RZ, -R0 ;  /* 0x000000ffff087224 */ /* 0x008fe400078e0a00 */
[----:B------:R-:W-:Y:S01]  /*1010*/  FMUL R6, R6, UR7 ;  /* 0x0000000706067c20 */ /* 0x000fe20008400000 */
[----:B------:R-:W-:Y:S02]  /*1020*/  SHF.R.U32.HI R7, RZ, R10, R7 ;  /* 0x0000000aff077219 */ /* 0x000fe40000011607 */
[----:B------:R-:W-:Y:S01]  /*1030*/  ISETP.NE.AND.EX P0, PT, R23, RZ, PT, P0 ;  /* 0x000000ff1700720c */ /* 0x000fe20003f05300 */
[----:B------:R1:W3:Y:S01]  /*1040*/  F2I.U32.TRUNC.NTZ R13, R6 ;  /* 0x00000006000d7305 */ /* 0x0002e2000020f000 */
[----:B------:R-:W1:Y:S01]  /*1050*/  LDC R15, c[0x0][0x148] ;  /* 0x00005200ff0f7b82 */ /* 0x000e620000000800 */
[----:B--2---:R-:W-:-:S07]  /*1060*/  IMAD R0, R5, R8, R4 ;  /* 0x0000000805007224 */ /* 0x004fce00078e0204 */
[----:B------:R-:W2:Y:S01]  /*1070*/  LDC R18, c[0x0][0x600] ;  /* 0x00018000ff127b82 */ /* 0x000ea20000000800 */
[-CC-:B----4-:R-:W-:Y:S02]  /*1080*/  SHF.R.U64 R26, R14, R16.reuse, R7.reuse ;  /* 0x000000100e1a7219 */ /* 0x190fe40000001207 */
[----:B------:R-:W-:Y:S01]  /*1090*/  SHF.R.U32.HI R5, RZ, R16, R7 ;  /* 0x00000010ff057219 */ /* 0x000fe20000011607 */
[----:B------:R-:W-:-:S04]  /*10a0*/  IMAD.MOV.U32 R7, RZ, RZ, 0x1 ;  /* 0x00000001ff077424 */ /* 0x000fc800078e00ff */
[----:B------:R-:W4:Y:S01]  /*10b0*/  LDC R19, c[0x0][0x648] ;  /* 0x00019200ff137b82 */ /* 0x000f220000000800 */
[-C--:B0-----:R-:W-:Y:S02]  /*10c0*/  SHF.L.U32 R4, R9, R20.reuse, RZ ;  /* 0x0000001409047219 */ /* 0x081fe400000006ff */
[--C-:B------:R-:W-:Y:S02]  /*10d0*/  SHF.R.U64 R16, R26, R20, R5.reuse ;  /* 0x000000141a107219 */ /* 0x100fe40000001205 */
[----:B------:R-:W-:Y:S02]  /*10e0*/  LOP3.LUT R11, RZ, R4, RZ, 0x33, !PT ;  /* 0x00000004ff0b7212 */ /* 0x000fe400078e33ff */
[-C--:B------:R-:W-:Y:S01]  /*10f0*/  SHF.R.U32.HI R5, RZ, R20.reuse, R5 ;  /* 0x00000014ff057219 */ /* 0x080fe20000011605 */
[----:B------:R-:W0:Y:S01]  /*1100*/  LDC R21, c[0x0][0x638] ;  /* 0x00018e00ff157b82 */ /* 0x000e220000000800 */
[----:B------:R-:W-:Y:S01]  /*1110*/  SHF.L.U32 R10, R7, R20, RZ ;  /* 0x00000014070a7219 */ /* 0x000fe200000006ff */
[----:B------:R-:W-:-:S06]  /*1120*/  IMAD.MOV.U32 R4, RZ, RZ, R16 ;  /* 0x000000ffff047224 */ /* 0x000fcc00078e0010 */
[----:B------:R-:W0:Y:S01]  /*1130*/  LDC R24, c[0x0][0x610] ;  /* 0x00018400ff187b82 */ /* 0x000e220000000800 */
[----:B-1-3--:R-:W-:Y:S05]  /*1140*/  @!P0 BRA `(.L_x_12) ;  /* 0x0000000000288947 */ /* 0x00afea0003800000 */
[----:B------:R-:W1:Y:S02]  /*1150*/  LDC R9, c[0x0][0x64c] ;  /* 0x00019300ff097b82 */ /* 0x000e640000000800 */
[----:B-1----:R-:W-:-:S05]  /*1160*/  IADD3 R9, P0, R16, R9, RZ ;  /* 0x0000000910097210 */ /* 0x002fca0007f1e0ff */
[----:B------:R-:W-:-:S04]  /*1170*/  IMAD.X R17, RZ, RZ, R5, P0 ;  /* 0x000000ffff117224 */ /* 0x000fc800000e0605 */
[----:B------:R-:W-:-:S04]  /*1180*/  IMAD.WIDE.U32 R4, R17, R22, RZ ;  /* 0x0000001611047225 */ /* 0x000fc800078e00ff */
[----:B------:R-:W-:-:S04]  /*1190*/  IMAD.WIDE.U32 R6, P0, R9, R23, R4 ;  /* 0x0000001709067225 */ /* 0x000fc80007800004 */
[----:B------:R-:W-:-:S04]  /*11a0*/  IMAD.WIDE.U32 R4, R9, R22, RZ ;  /* 0x0000001609047225 */ /* 0x000fc800078e00ff */
[----:B------:R-:W-:Y:S01]  /*11b0*/  IMAD.X R9, RZ, RZ, RZ, P0 ;  /* 0x000000ffff097224 */ /* 0x000fe200000e06ff */
[----:B------:R-:W-:Y:S01]  /*11c0*/  IADD3 RZ, P0, R5, R6, RZ ;  /* 0x0000000605ff7210 */ /* 0x000fe20007f1e0ff */
[----:B------:R-:W-:-:S04]  /*11d0*/  IMAD.MOV.U32 R8, RZ, RZ, R7 ;  /* 0x000000ffff087224 */ /* 0x000fc800078e0007 */
[----:B------:R-:W-:-:S08]  /*11e0*/  IMAD.WIDE.U32.X R4, R17, R23, R8, P0 ;  /* 0x0000001711047225 */ /* 0x000fd000000e0408 */
.L_x_12:
[----:B----4-:R-:W-:Y:S01]  /*11f0*/  SHF.R.U64 R4, R4, R19, R5 ;  /* 0x0000001304047219 */ /* 0x010fe20000001205 */
[----:B--2---:R-:W-:Y:S01]  /*1200*/  VIADD R5, R18, 0xffffffff ;  /* 0xffffffff12057836 */ /* 0x004fe20000000000 */
[----:B------:R-:W-:Y:S01]  /*1210*/  LOP3.LUT R11, R26, R11, RZ, 0xc0, !PT ;  /* 0x0000000b1a0b7212 */ /* 0x000fe200078ec0ff */
[----:B------:R-:W-:Y:S02]  /*1220*/  IMAD.MOV R13, RZ, RZ, -R13 ;  /* 0x000000ffff0d7224 */ /* 0x000fe400078e0a0d */
[----:B------:R-:W-:Y:S01]  /*1230*/  IMAD.MOV R6, RZ, RZ, -R4 ;  /* 0x000000ffff067224 */ /* 0x000fe200078e0a04 */
[----:B------:R-:W-:Y:S01]  /*1240*/  LOP3.LUT R14, R14, R5, RZ, 0xc0, !PT ;  /* 0x000000050e0e7212 */ /* 0x000fe200078ec0ff */
[----:B------:R-:W-:Y:S02]  /*1250*/  @P2 IMAD R0, R15, R13, R12 ;  /* 0x0000000d0f002224 */ /* 0x000fe400078e020c */
[----:B------:R-:W-:Y:S02]  /*1260*/  IMAD R11, R10, R4, R11 ;  /* 0x000000040a0b7224 */ /* 0x000fe400078e020b */
[----:B0-----:R-:W-:-:S02]  /*1270*/  IMAD R5, R6, R21, R16 ;  /* 0x0000001506057224 */ /* 0x001fc400078e0210 */
[----:B------:R-:W-:Y:S02]  /*1280*/  IMAD R4, R11, R24, R0 ;  /* 0x000000180b047224 */ /* 0x000fe400078e0200 */
[----:B------:R-:W-:Y:S02]  /*1290*/  IMAD R5, R5, R18, R14 ;  /* 0x0000001205057224 */ /* 0x000fe400078e020e */
[----:B------:R-:W-:-:S03]  /*12a0*/  IMAD.MOV.U32 R0, RZ, RZ, 0x1 ;  /* 0x00000001ff007424 */ /* 0x000fc600078e00ff */
[----:B------:R-:W-:Y:S02]  /*12b0*/  SEL R6, R5, R4, !P2 ;  /* 0x0000000405067207 */ /* 0x000fe40005000000 */
[----:B------:R-:W-:-:S03]  /*12c0*/  SEL R4, R4, R5, !P2 ;  /* 0x0000000504047207 */ /* 0x000fc60005000000 */
[----:B------:R2:W-:Y:S04]  /*12d0*/  STL [R1+0x88], R6 ;  /* 0x0000880601007387 */ /* 0x0005e80000100800 */
[----:B------:R2:W-:Y:S04]  /*12e0*/  STL [R1+0x78], R25 ;  /* 0x0000781901007387 */ /* 0x0005e80000100800 */
[----:B------:R2:W-:Y:S02]  /*12f0*/  STL [R1+0x84], R4 ;  /* 0x0000840401007387 */ /* 0x0005e40000100800 */
.L_x_10:
[----:B------:R-:W-:Y:S05]  /*1300*/  @!P1 BRA `(.L_x_13) ;  /* 0x000000d800d49947 */ /* 0x000fea0003800000 */
[----:B------:R-:W-:-:S06]  /*1310*/  UISETP.GT.U32.AND UP0, UPT, UR12, 0x1, UPT ;  /* 0x000000010c00788c */ /* 0x000fcc000bf04070 */
[----:B------:R-:W-:-:S13]  /*1320*/  PLOP3.LUT P0, PT, PT, PT, UP0, 0x80, 0x0 ;  /* 0x000000000000781c */ /* 0x000fda0003f0f008 */
[----:B------:R-:W-:Y:S05]  /*1330*/  @P0 EXIT ;  /* 0x000000000000094d */ /* 0x000fea0003800000 */
.L_x_14:
[----:B------:R-:W-:-:S08]  /*1340*/  NOP ;  /* 0x0000000000007918 */ /* 0x000fd00000000000 */
[----:B------:R-:W3:Y:S02]  /*1350*/  USETMAXREG.TRY_ALLOC.CTAPOOL UP0, 0xe8 ;  /* 0x000000e8000079c8 */ /* 0x000ee40008000600 */
[----:B---3--:R-:W-:-:S13]  /*1360*/  PLOP3.LUT P0, PT, PT, PT, UP0, 0x80, 0x0 ;  /* 0x000000000000781c */ /* 0x008fda0003f0f008 */
[----:B------:R-:W-:Y:S05]  /*1370*/  @!P0 BRA `(.L_x_14) ;  /* 0xfffffffc00f08947 */ /* 0x000fea000383ffff */
[----:B------:R-:W-:-:S13]  /*1380*/  LOP3.LUT P0, RZ, R0, 0xff, RZ, 0xc0, !PT ;  /* 0x000000ff00ff7812 */ /* 0x000fda000780c0ff */
[----:B------:R-:W-:Y:S05]  /*1390*/  @!P0 EXIT ;  /* 0x000000000000894d */ /* 0x000fea0003800000 */
[----:B------:R-:W3:Y:S01]  /*13a0*/  S2UR UR6, SR_CgaCtaId ;  /* 0x00000000000679c3 */ /* 0x000ee20000008800 */
[----:B------:R-:W-:Y:S01]  /*13b0*/  SHF.R.S32.HI R0, RZ, 0x1f, R3 ;  /* 0x0000001fff007819 */ /* 0x000fe20000011403 */
[----:B------:R-:W-:Y:S01]  /*13c0*/  UIADD3 UR7, UR17, -0x1, URZ ;  /* 0xffffffff11077890 */ /* 0x000fe2000fffe03f */
[----:B------:R-:W-:Y:S02]  /*13d0*/  UMOV UR12, 0x400 ;  /* 0x00000400000c7882 */ /* 0x000fe40000000000 */
[CC--:B------:R-:W-:Y:S01]  /*13e0*/  LEA.HI R2, R0.reuse, R3.reuse, RZ, 0x2 ;  /* 0x0000000300027211 */ /* 0x0c0fe200078f10ff */
[----:B------:R-:W-:Y:S01]  /*13f0*/  UISETP.LT.AND UP0, UPT, UR14, 0x1, UPT ;  /* 0x000000010e00788c */ /* 0x000fe2000bf01270 */
[----:B------:R-:W-:Y:S01]  /*1400*/  LEA.HI R0, R0, R3, RZ, 0x5 ;  /* 0x0000000300007211 */ /* 0x000fe200078f28ff */
[----:B------:R-:W-:Y:S01]  /*1410*/  ULOP3.LUT UR26, UR13, 0x1, URZ, 0xfc, !UPT ;  /* 0x000000010d1a7892 */ /* 0x000fe2000f8efc3f */
[--C-:B--2---:R-:W-:Y:S01]  /*1420*/  SHF.R.S32.HI R4, RZ, 0x2, R2.reuse ;  /* 0x00000002ff047819 */ /* 0x104fe20000011402 */
[----:B------:R-:W-:Y:S01]  /*1430*/  USEL UR16, UR14, 0x1, UP0 ;  /* 0x000000010e107887 */ /* 0x000fe20008000000 */
[----:B------:R-:W-:Y:S01]  /*1440*/  SHF.R.S32.HI R5, RZ, 0x1f, R2 ;  /* 0x0000001fff057819 */ /* 0x000fe20000011402 */
[----:B------:R-:W-:-:S02]  /*1450*/  UISETP.NE.AND UP0, UPT, UR7, URZ, UPT ;  /* 0x0000003f0700728c */ /* 0x000fc4000bf05270 */
[----:B------:R-:W-:Y:S01]  /*1460*/  USHF.L.U32 UR27, UR14, 0x1, URZ ;  /* 0x000000010e1b7899 */ /* 0x000fe2000800063f */
[----:B------:R-:W-:Y:S01]  /*1470*/  LEA.HI R5, R5, R4, RZ, 0x3 ;  /* 0x0000000405057211 */ /* 0x000fe200078f18ff */
[----:B------:R-:W-:Y:S02]  /*1480*/  UIADD3 UR16, -UR16, UR14, URZ ;  /* 0x0000000e10107290 */ /* 0x000fe4000fffe13f */
[----:B------:R-:W-:Y:S01]  /*1490*/  USEL UR29, URZ, 0x1, UP0 ;  /* 0x000000013f1d7887 */ /* 0x000fe20008000000 */
[----:B------:R-:W-:Y:S01]  /*14a0*/  LOP3.LUT R5, R5, 0xfffffff8, RZ, 0xc0, !PT ;  /* 0xfffffff805057812 */ /* 0x000fe200078ec0ff */
[----:B---3--:R-:W-:-:S04]  /*14b0*/  ULEA UR12, UR6, UR12, 0x18 ;  /* 0x0000000c060c7291 */ /* 0x008fc8000f8ec03f */
[----:B------:R-:W-:Y:S01]  /*14c0*/  IMAD.IADD R2, R4, 0x1, -R5 ;  /* 0x0000000104027824 */ /* 0x000fe200078e0a05 */
[----:B------:R-:W-:Y:S01]  /*14d0*/  USHF.L.U32 UR6, UR7, 0x3, URZ ;  /* 0x0000000307067899 */ /* 0x000fe2000800063f */
[----:B------:R-:W-:Y:S01]  /*14e0*/  SHF.R.S32.HI R5, RZ, 0x5, R0 ;  /* 0x00000005ff057819 */ /* 0x000fe20000011400 */
[----:B------:R-:W-:Y:S02]  /*14f0*/  UIADD3 UR28, UR12, 0x80, URZ ;  /* 0x000000800c1c7890 */ /* 0x000fe4000fffe03f */
[----:B------:R-:W-:Y:S01]  /*1500*/  ULOP3.LUT UR6, UR6, 0x8, URZ, 0xc0, !UPT ;  /* 0x0000000806067892 */ /* 0x000fe2000f8ec03f */
[--C-:B------:R-:W-:Y:S01]  /*1510*/  SHF.R.S32.HI R3, RZ, 0x1f, R2.reuse ;  /* 0x0000001fff037819 */ /* 0x100fe20000011402 */
[C-C-:B------:R-:W-:Y:S01]  /*1520*/  IMAD R0, R5.reuse, -0x10, -R2.reuse ;  /* 0xfffffff005007824 */ /* 0x140fe200078e0a02 */
[----:B------:R-:W-:Y:S02]  /*1530*/  ULEA UR17, UR17, UR28, 0x3 ;  /* 0x0000001c11117291 */ /* 0x000fe4000f8e183f */
[----:B------:R-:W-:Y:S01]  /*1540*/  ULOP3.LUT UR30, UR6, 0x8, URZ, 0x3c, !UPT ;  /* 0x00000008061e7892 */ /* 0x000fe2000f8e3c3f */
[----:B------:R-:W-:Y:S01]  /*1550*/  IMAD.WIDE R2, R5, 0x10, R2 ;  /* 0x0000001005027825 */ /* 0x000fe200078e0202 */
[----:B------:R-:W-:-:S03]  /*1560*/  ULOP3.LUT UR18, UR6, 0x18, URZ, 0x3c, !UPT ;  /* 0x0000001806127892 */ /* 0x000fc6000f8e3c3f */
[----:B------:R-:W-:Y:S02]  /*1570*/  ULDC UR6, c[0x0][0x284] ;  /* 0x0000a10000067ab9 */ /* 0x000fe40000000800 */
[----:B------:R-:W-:-:S05]  /*1580*/  VIADD R0, R0, UR6 ;  /* 0x0000000600007c36 */ /* 0x000fca0008000000 */
[----:B------:R2:W-:Y:S04]  /*1590*/  STL [R1+0x8c], R0 ;  /* 0x00008c0001007387 */ /* 0x0005e80000100800 */
[----:B------:R2:W-:Y:S02]  /*15a0*/  STL.64 [R1+0x90], R2 ;  /* 0x0000900201007387 */ /* 0x0005e40000100a00 */
.L_x_297:
[----:B--2---:R-:W-:Y:S01]  /*15b0*/  IMAD.U32 R0, RZ, RZ, UR29 ;  /* 0x0000001dff007e24 */ /* 0x004fe2000f8e00ff */
[----:B0-----:R-:W2:Y:S01]  /*15c0*/  LDC R2, c[0x0][0x28c] ;  /* 0x0000a300ff027b82 */ /* 0x001ea20000000800 */
[----:B------:R-:W-:Y:S01]  /*15d0*/  UMOV UR6, URZ ;  /* 0x0000003f00067c82 */ /* 0x000fe20008000000 */
[----:B------:R-:W-:Y:S02]  /*15e0*/  UMOV UR19, UR5 ;  /* 0x0000000500137c82 */ /* 0x000fe40008000000 */
[----:B------:R-:W-:-:S04]  /*15f0*/  SHF.L.U32 R0, R0, 0x1f, RZ ;  /* 0x0000001f00007819 */ /* 0x000fc800000006ff */
[----:B------:R-:W3:Y:S01]  /*1600*/  SYNCS.PHASECHK.TRANS64.TRYWAIT P0, [UR17+-0x8], R0 ;  /* 0xfffff800ff0075a7 */ /* 0x000ee20008000151 */
[----:B--2---:R-:W-:Y:S01]  /*1610*/  ISETP.GE.AND P1, PT, R2, 0x1, PT ;  /* 0x000000010200780c */ /* 0x004fe20003f26270 */
[----:B---34-:R-:W-:-:S12]  /*1620*/  @!P0 BRA `(.L_x_15) ;  /* 0x000000e800a08947 */ /* 0x018fd80003800000 */
.L_x_322:
[----:B------:R3:W-:Y:S01]  /*1630*/  STL [R1+0x74], RZ ;  /* 0x000074ff01007387 */ /* 0x0007e20000100800 */
[----:B------:R-:W-:Y:S01]  /*1640*/  UMOV UR7, URZ ;  /* 0x0000003f00077c82 */ /* 0x000fe20008000000 */
[----:B------:R-:W-:Y:S01]  /*1650*/  UMOV UR8, URZ ;  /* 0x0000003f00087c82 */ /* 0x000fe20008000000 */
[----:B--2---:R-:W-:Y:S01]  /*1660*/  IMAD.MOV.U32 R0, RZ, RZ, RZ ;  /* 0x000000ffff007224 */ /* 0x004fe200078e00ff */
[----:B------:R3:W-:Y:S01]  /*1670*/  STL [R1+0x70], RZ ;  /* 0x000070ff01007387 */ /* 0x0007e20000100800 */
[----:B------:R-:W-:Y:S02]  /*1680*/  CS2R R2, SRZ ;  /* 0x0000000000027805 */ /* 0x000fe4000001ff00 */
[----:B------:R-:W-:Y:S02]  /*1690*/  CS2R R4, SRZ ;  /* 0x0000000000047805 */ /* 0x000fe4000001ff00 */
[----:B-1----:R-:W-:Y:S01]  /*16a0*/  CS2R R6, SRZ ;  /* 0x0000000000067805 */ /* 0x002fe2000001ff00 */
[----:B------:R3:W-:Y:S01]  /*16b0*/  STL [R1+0x6c], RZ ;  /* 0x00006cff01007387 */ /* 0x0007e20000100800 */
[----:B------:R-:W-:-:S02]  /*16c0*/  CS2R R8, SRZ ;  /* 0x0000000000087805 */ /* 0x000fc4000001ff00 */
[----:B0-----:R-:W-:Y:S02]  /*16d0*/  CS2R R10, SRZ ;  /* 0x00000000000a7805 */ /* 0x001fe4000001ff00 */
[----:B------:R-:W-:Y:S01]  /*16e0*/  CS2R R12, SRZ ;  /* 0x00000000000c7805 */ /* 0x000fe2000001ff00 */
[----:B------:R3:W-:Y:S01]  /*16f0*/  STL [R1+0x68], RZ ;  /* 0x000068ff01007387 */ /* 0x0007e20000100800 */
[----:B------:R-:W-:Y:S02]  /*1700*/  CS2R R14, SRZ ;  /* 0x00000000000e7805 */ /* 0x000fe4000001ff00 */
[----:B------:R-:W-:Y:S02]  /*1710*/  CS2R R16, SRZ ;  /* 0x0000000000107805 */ /* 0x000fe4000001ff00 */
[----:B------:R-:W-:Y:S01]  /*1720*/  CS2R R18, SRZ ;  /* 0x0000000000127805 */ /* 0x000fe2000001ff00 */
[----:B------:R3:W-:Y:S01]  /*1730*/  STL [R1+0x64], RZ ;  /* 0x000064ff01007387 */ /* 0x0007e20000100800 */
[----:B------:R-:W-:-:S02]  /*1740*/  CS2R R20, SRZ ;  /* 0x0000000000147805 */ /* 0x000fc4000001ff00 */
[----:B------:R-:W-:Y:S02]  /*1750*/  CS2R R22, SRZ ;  /* 0x0000000000167805 */ /* 0x000fe4000001ff00 */
        /* <DEDUP_REMOVED lines=50> */
[----:B------:R-:W-:Y:S01]  /*1a80*/  IMAD.MOV.U32 R226, RZ, RZ, RZ ;  /* 0x000000ffffe27224 */ /* 0x000fe200078e00ff */
[----:B------:R-:W-:Y:S01]  /*1a90*/  CS2R R24, SRZ ;  /* 0x0000000000187805 */ /* 0x000fe2000001ff00 */
[----:B------:R-:W-:Y:S01]  /*1aa0*/  IMAD.U32 R227, RZ, RZ, UR4 ;  /* 0x00000004ffe37e24 */ /* 0x000fe2000f8e00ff */
[----:B------:R3:W-:Y:S01]  /*1ab0*/  STL [R1+0x2c], RZ ;  /* 0x00002cff01007387 */ /* 0x0007e20000100800 */
[----:B------:R-:W-:Y:S02]  /*1ac0*/  CS2R R26, SRZ ;  /* 0x00000000001a7805 */ /* 0x000fe4000001ff00 */
[----:B------:R-:W-:-:S02]  /*1ad0*/  CS2R R28, SRZ ;  /* 0x00000000001c7805 */ /* 0x000fc4000001ff00 */
[----:B------:R-:W-:Y:S01]  /*1ae0*/  CS2R R30, SRZ ;  /* 0x00000000001e7805 */ /* 0x000fe2000001ff00 */
[----:B------:R3:W-:Y:S01]  /*1af0*/  STL [R1+0x28], RZ ;  /* 0x000028ff01007387 */ /* 0x0007e20000100800 */
[----:B------:R-:W-:Y:S02]  /*1b00*/  CS2R R32, SRZ ;  /* 0x0000000000207805 */ /* 0x000fe4000001ff00 */
[----:B------:R-:W-:Y:S02]  /*1b10*/  CS2R R34, SRZ ;  /* 0x0000000000227805 */ /* 0x000fe4000001ff00 */
[----:B------:R-:W-:Y:S01]  /*1b20*/  CS2R R36, SRZ ;  /* 0x0000000000247805 */ /* 0x000fe2000001ff00 */
        /* <DEDUP_REMOVED lines=36> */
[----:B------:R3:W-:Y:S01]  /*1d70*/  STL [R1], RZ ;  /* 0x000000ff01007387 */ /* 0x0007e20000100800 */
[----:B------:R-:W-:Y:S02]  /*1d80*/  CS2R R92, SRZ ;  /* 0x00000000005c7805 */ /* 0x000fe4000001ff00 */
[----:B------:R-:W-:Y:S02]  /*1d90*/  CS2R R94, SRZ ;  /* 0x00000000005e7805 */ /* 0x000fe4000001ff00 */
[----:B------:R-:W-:Y:S02]  /*1da0*/  CS2R R96, SRZ ;  /* 0x0000000000607805 */ /* 0x000fe4000001ff00 */
[----:B------:R-:W-:Y:S02]  /*1db0*/  CS2R R98, SRZ ;  /* 0x0000000000627805 */ /* 0x000fe4000001ff00 */
[----:B------:R-:W-:-:S02]  /*1dc0*/  CS2R R100, SRZ ;  /* 0x0000000000647805 */ /* 0x000fc4000001ff00 */
[----:B------:R-:W-:Y:S02]  /*1dd0*/  CS2R R102, SRZ ;  /* 0x0000000000667805 */ /* 0x000fe4000001ff00 */
        /* <DEDUP_REMOVED lines=23> */
[----:B------:R-:W-:Y:S01]  /*1f50*/  CS2R R150, SRZ ;  /* 0x0000000000967805 */ /* 0x000fe2000001ff00 */
[----:B---3--:R-:W-:Y:S06]  /*1f60*/  @!P1 BRA `(.L_x_16) ;  /* 0x0000001000749947 */ /* 0x008fec0003800000 */
[----:B------:R-:W-:-:S06]  /*1f70*/  UISETP.NE.AND UP0, UPT, UR26, 0x3, UPT ;  /* 0x000000031a00788c */ /* 0x000fcc000bf05270 */
[----:B------:R-:W-:-:S13]  /*1f80*/  PLOP3.LUT P1, PT, PT, PT, UP0, 0x80, 0x0 ;  /* 0x000000000000781c */ /* 0x000fda0003f2f008 */
[----:B------:R-:W-:Y:S05]  /*1f90*/  @!P1 BRA `(.L_x_17) ;  /* 0x0000000000049947 */ /* 0x000fea0003800000 */
[----:B------:R-:W-:Y:S01]  /*1fa0*/  BPT.TRAP 0x1 ;  /* 0x000000040000795c */ /* 0x000fe20000300000 */
.L_x_17:
[----:B------:R-:W-:Y:S01]  /*1fb0*/  ULEA UR6, UR5, UR12, 0x3 ;  /* 0x0000000c05067291 */ /* 0x000fe2000f8e183f */
[----:B------:R-:W-:-:S05]  /*1fc0*/  IMAD.U32 R0, RZ, RZ, UR4 ;  /* 0x00000004ff007e24 */ /* 0x000fca000f8e00ff */
[----:B------:R-:W-:-:S04]  /*1fd0*/  SHF.L.U32 R0, R0, 0x1f, RZ ;  /* 0x0000001f00007819 */ /* 0x000fc800000006ff */
[----:B------:R0:W1:Y:S01]  /*1fe0*/  SYNCS.PHASECHK.TRANS64.TRYWAIT P0, [UR6], R0 ;  /* 0x00000000ff0075a7 */ /* 0x0000620008000146 */
[----:B------:R-:W-:Y:S05]  /*1ff0*/  @!P1 BRA `(.L_x_18) ;  /* 0x0000000000049947 */ /* 0x000fea0003800000 */
[----:B------:R-:W-:Y:S01]  /*2000*/  BPT.TRAP 0x1 ;  /* 0x000000040000795c */ /* 0x000fe20000300000 */
.L_x_18:
[----:B-1----:R-:W-:Y:S05]  /*2010*/  @P0 BRA `(.L_x_19) ;  /* 0x0000000000080947 */ /* 0x002fea0003800000 */
[----:B------:R-:W1:Y:S02]  /*2020*/  SYNCS.PHASECHK.TRANS64.TRYWAIT P0, [UR6], R0 ;  /* 0x00000000ff0075a7 */ /* 0x000e640008000146 */
[----:B-1----:R-:W-:Y:S05]  /*2030*/  @!P0 BRA `(.L_x_20) ;  /* 0x000000e000348947 */ /* 0x002fea0003800000 */
.L_x_19:
[----:B------:R-:W-:Y:S01]  /*2040*/  UIADD3 UR6, UR12, 0x180, URZ ;  /* 0x000001800c067890 */ /* 0x000fe2000fffe03f */
[----:B------:R-:W-:Y:S01]  /*2050*/  WARPGROUP.ARRIVE ;  /* 0x00000000000079c5 */ /* 0x000fe20000000000 */
[----:B------:R-:W-:Y:S01]  /*2060*/  UIADD3 UR7, UR12, 0x7180, URZ ;  /* 0x000071800c077890 */ /* 0x000fe2000fffe03f */
[----:B------:R2:W-:Y:S01]  /*2070*/  STL [R1+0x74], RZ ;  /* 0x000074ff01007387 */ /* 0x0005e20000100800 */
[----:B------:R-:W-:Y:S01]  /*2080*/  USHF.R.U32.HI UR6, URZ, 0x4, UR6 ;  /* 0x000000043f067899 */ /* 0x000fe20008011606 */
[----:B01----:R-:W-:Y:S01]  /*2090*/  IMAD.MOV.U32 R0, RZ, RZ, RZ ;  /* 0x000000ffff007224 */ /* 0x003fe200078e00ff */
[----:B------:R-:W-:Y:S01]  /*20a0*/  USHF.R.U32.HI UR7, URZ, 0x4, UR7 ;  /* 0x000000043f077899 */ /* 0x000fe20008011607 */
[----:B------:R2:W-:Y:S01]  /*20b0*/  STL [R1+0x70], RZ ;  /* 0x000070ff01007387 */ /* 0x0005e20000100800 */
[----:B------:R-:W-:Y:S01]  /*20c0*/  ULOP3.LUT UR6, UR6, 0x3fff, URZ, 0xc0, !UPT ;  /* 0x00003fff06067892 */ /* 0x000fe2000f8ec03f */
[----:B------:R-:W-:Y:S01]  /*20d0*/  CS2R R2, SRZ ;  /* 0x0000000000027805 */ /* 0x000fe2000001ff00 */
[----:B------:R-:W-:Y:S01]  /*20e0*/  ULOP3.LUT UR7, UR7, 0x3fff, URZ, 0xc0, !UPT ;  /* 0x00003fff07077892 */ /* 0x000fe2000f8ec03f */
[----:B------:R2:W-:Y:S01]  /*20f0*/  STL [R1+0x6c], RZ ;  /* 0x00006cff01007387 */ /* 0x0005e20000100800 */
[----:B------:R-:W-:Y:S01]  /*2100*/  ULOP3.LUT UR6, UR6, 0x10000, URZ, 0xfc, !UPT ;  /* 0x0001000006067892 */ /* 0x000fe2000f8efc3f */
[----:B------:R-:W-:Y:S01]  /*2110*/  CS2R R4, SRZ ;  /* 0x0000000000047805 */ /* 0x000fe2000001ff00 */
[----:B------:R-:W-:Y:S01]  /*2120*/  ULOP3.LUT UR7, UR7, 0x10000, URZ, 0xfc, !UPT ;  /* 0x0001000007077892 */ /* 0x000fe2000f8efc3f */
[----:B------:R2:W-:Y:S01]  /*2130*/  STL [R1+0x68], RZ ;  /* 0x000068ff01007387 */ /* 0x0005e20000100800 */
[----:B------:R-:W-:Y:S01]  /*2140*/  ULEA UR8, UR5, UR6, 0x8 ;  /* 0x0000000605087291 */ /* 0x000fe2000f8e403f */
[----:B------:R-:W-:Y:S01]  /*2150*/  CS2R R6, SRZ ;  /* 0x0000000000067805 */ /* 0x000fe2000001ff00 */
[----:B------:R-:W-:Y:S01]  /*2160*/  ULEA UR10, UR5, UR7, 0xa ;  /* 0x00000007050a7291 */ /* 0x000fe2000f8e503f */
[----:B------:R2:W-:Y:S01]  /*2170*/  STL [R1+0x64], RZ ;  /* 0x000064ff01007387 */ /* 0x0005e20000100800 */
[----:B------:R-:W-:Y:S01]  /*2180*/  UMOV UR9, 0x80000020 ;  /* 0x8000002000097882 */ /* 0x000fe20000000000 */
[----:B------:R-:W-:Y:S01]  /*2190*/  UMOV UR11, 0x80000020 ;  /* 0x80000020000b7882 */ /* 0x000fe20000000000 */
[----:B------:R-:W-:Y:S01]  /*21a0*/  ULDC UR7, c[0x0][0x50c] ;  /* 0x0001430000077ab9 */ /* 0x000fe20000000800 */
[----:B------:R2:W-:Y:S01]  /*21b0*/  STL [R1+0x60], RZ ;  /* 0x000060ff01007387 */ /* 0x0005e20000100800 */
[----:B------:R-:W-:Y:S01]  /*21c0*/  UISETP.NE.AND UP0, UPT, UR7, 0x2, UPT ;  /* 0x000000020700788c */ /* 0x000fe2000bf05270 */
[----:B------:R-:W-:Y:S01]  /*21d0*/  CS2R R8, SRZ ;  /* 0x0000000000087805 */ /* 0x000fe2000001ff00 */
[----:B------:R-:W-:Y:S01]  /*21e0*/  UMOV UR6, 0x2 ;  /* 0x0000000200067882 */ /* 0x000fe20000000000 */
[----:B------:R-:W-:Y:S01]  /*21f0*/  QGMMA.64x256x32.F32.E4M3.E4M3 R24, gdesc[UR8], RZ, !UPT ;  /* 0x03e00000081879f3 */ /* 0x000fe2000c7008ff */
[----:B------:R2:W-:Y:S01]  /*2200*/  STL [R1+0x5c], RZ ;  /* 0x00005cff01007387 */ /* 0x0005e20000100800 */
[----:B------:R-:W-:Y:S01]  /*2210*/  USEL UR7, URZ, 0x1, UP0 ;  /* 0x000000013f077887 */ /* 0x000fe20008000000 */
[----:B------:R-:W-:Y:S01]  /*2220*/  CS2R R10, SRZ ;  /* 0x00000000000a7805 */ /* 0x000fe2000001ff00 */
[----:B------:R-:W-:Y:S01]  /*2230*/  UIADD3 UR8, UR8, 0x2, URZ ;  /* 0x0000000208087890 */ /* 0x000fe2000fffe03f */
[----:B------:R2:W-:Y:S01]  /*2240*/  STL [R1+0x58], RZ ;  /* 0x000058ff01007387 */ /* 0x0005e20000100800 */
[----:B------:R-:W-:Y:S01]  /*2250*/  UIADD3 UR10, UR10, 0x2, URZ ;  /* 0x000000020a0a7890 */ /* 0x000fe2000fffe03f */
[----:B------:R-:W-:-:S02]  /*2260*/  CS2R R12, SRZ ;  /* 0x00000000000c7805 */ /* 0x000fc4000001ff00 */
[----:B------:R-:W-:Y:S01]  /*2270*/  ISETP.NE.AND P0, PT, RZ, UR7, PT ;  /* 0x00000007ff007c0c */ /* 0x000fe2000bf05270 */
[----:B------:R2:W-:Y:S01]  /*2280*/  STL [R1+0x54], RZ ;  /* 0x000054ff01007387 */ /* 0x0005e20000100800 */
[----:B------:R-:W-:Y:S01]  /*2290*/  UMOV UR9, 0x80000020 ;  /* 0x8000002000097882 */ /* 0x000fe20000000000 */
[----:B------:R-:W-:Y:S01]  /*22a0*/  UMOV UR11, 0x80000020 ;  /* 0x80000020000b7882 */ /* 0x000fe20000000000 */
        /* <DEDUP_REMOVED lines=55> */
[----:B------:R-:W-:Y:S01]  /*2620*/  CS2R R224, SRZ ;  /* 0x0000000000e07805 */ /* 0x000fe2000001ff00 */
[----:B------:R-:W-:Y:S01]  /*2630*/  IMAD.MOV.U32 R226, RZ, RZ, RZ ;  /* 0x000000ffffe27224 */ /* 0x000fe200078e00ff */
[----:B------:R2:W-:Y:S04]  /*2640*/  STL [R1+0x18], RZ ;  /* 0x000018ff01007387 */ /* 0x0005e80000100800 */
[----:B------:R2:W-:Y:S04]  /*2650*/  STL [R1+0x14], RZ ;  /* 0x000014ff01007387 */ /* 0x0005e80000100800 */
[----:B------:R2:W-:Y:S04]  /*2660*/  STL [R1+0x10], RZ ;  /* 0x000010ff01007387 */ /* 0x0005e80000100800 */
[----:B------:R2:W-:Y:S04]  /*2670*/  STL [R1+0xc], RZ ;  /* 0x00000cff01007387 */ /* 0x0005e80000100800 */
[----:B------:R2:W-:Y:S04]  /*2680*/  STL [R1+0x8], RZ ;  /* 0x000008ff01007387 */ /* 0x0005e80000100800 */
[----:B------:R2:W-:Y:S04]  /*2690*/  STL [R1+0x4], RZ ;  /* 0x000004ff01007387 */ /* 0x0005e80000100800 */
[----:B------:R2:W-:Y:S01]  /*26a0*/  STL [R1], RZ ;  /* 0x000000ff01007387 */ /* 0x0005e20000100800 */
[----:B------:R-:W-:Y:S01]  /*26b0*/  QGMMA.64x256x32.F32.E4M3.E4M3 R24, gdesc[UR8], R24, gsb0 ;  /* 0x03e00000081879f3 */ /* 0x000fe20008000818 */
[----:B------:R-:W-:Y:S05]  /*26c0*/  @!P0 BRA `(.L_x_21) ;  /* 0x0000000800808947 */ /* 0x000fea0003800000 */
[----:B------:R-:W-:Y:S02]  /*26d0*/  WARPGROUP.DEPBAR.LE gsb0, 0x0 ;  /* 0x00008000000079c5 */ /* 0x000fe40000010000 */
[----:B------:R-:W-:-:S01]  /*26e0*/  FADD R227, RZ, R122 ;  /* 0x0000007affe37221 */ /* 0x000fc20000000000 */
[----:B------:R-:W-:Y:S01]  /*26f0*/  FADD R226, RZ, R24 ;  /* 0x00000018ffe27221 */ /* 0x000fe20000000000 */
[----:B------:R-:W-:-:S01]  /*2700*/  FADD R225, RZ, R25 ;  /* 0x00000019ffe17221 */ /* 0x000fc20000000000 */
[----:B------:R-:W-:Y:S01]  /*2710*/  FADD R224, RZ, R26 ;  /* 0x0000001affe07221 */ /* 0x000fe20000000000 */
[----:B------:R-:W-:-:S01]  /*2720*/  FADD R223, RZ, R27 ;  /* 0x0000001bffdf7221 */ /* 0x000fc20000000000 */
[----:B------:R0:W-:Y:S01]  /*2730*/  STL [R1], R227 ;  /* 0x000000e301007387 */ /* 0x0001e20000100800 */
[----:B------:R-:W-:-:S01]  /*2740*/  FADD R222, RZ, R28 ;  /* 0x0000001cffde7221 */ /* 0x000fc20000000000 */
[----:B------:R-:W-:Y:S01]  /*2750*/  FADD R221, RZ, R29 ;  /* 0x0000001dffdd7221 */ /* 0x000fe20000000000 */
[----:B------:R-:W-:-:S01]  /*2760*/  FADD R220, RZ, R30 ;  /* 0x0000001effdc7221 */ /* 0x000fc20000000000 */
[----:B------:R-:W-:Y:S01]  /*2770*/  FADD R219, RZ, R31 ;  /* 0x0000001fffdb7221 */ /* 0x000fe20000000000 */
[----:B------:R-:W-:-:S01]  /*2780*/  FADD R218, RZ, R32 ;  /* 0x00000020ffda7221 */ /* 0x000fc20000000000 */
[----:B------:R-:W-:Y:S01]  /*2790*/  FADD R217, RZ, R33 ;  /* 0x00000021ffd97221 */ /* 0x000fe20000000000 */
[----:B------:R-:W-:-:S01]  /*27a0*/  FADD R216, RZ, R34 ;  /* 0x00000022ffd87221 */ /* 0x000fc20000000000 */
[----:B------:R-:W-:Y:S01]  /*27b0*/  FADD R215, RZ, R35 ;  /* 0x00000023ffd77221 */ /* 0x000fe20000000000 */
[----:B------:R-:W-:-:S01]  /*27c0*/  FADD R214, RZ, R36 ;  /* 0x00000024ffd67221 */ /* 0x000fc20000000000 */
[----:B0-----:R-:W-:Y:S01]  /*27d0*/  FADD R227, RZ, R123 ;  /* 0x0000007bffe37221 */ /* 0x001fe20000000000 */
[----:B------:R-:W-:-:S01]  /*27e0*/  FADD R213, RZ, R37 ;  /* 0x00000025ffd57221 */ /* 0x000fc20000000000 */
[----:B------:R-:W-:Y:S01]  /*27f0*/  FADD R212, RZ, R38 ;  /* 0x00000026ffd47221 */ /* 0x000fe20000000000 */
[----:B------:R-:W-:-:S01]  /*2800*/  FADD R211, RZ, R39 ;  /* 0x00000027ffd37221 */ /* 0x000fc20000000000 */
[----:B------:R-:W-:Y:S01]  /*2810*/  FADD R210, RZ, R40 ;  /* 0x00000028ffd27221 */ /* 0x000fe20000000000 */
[----:B------:R0:W-:Y:S01]  /*2820*/  STL [R1+0x4], R227 ;  /* 0x000004e301007387 */ /* 0x0001e20000100800 */
        /* <DEDUP_REMOVED lines=93> */
[----:B------:R-:W-:Y:S01]  /*2e00*/  UMOV UR6, URZ ;  /* 0x0000003f00067c82 */ /* 0x000fe20008000000 */
[----:B0-----:R-:W-:-:S05]  /*2e10*/  FADD R227, RZ, R130 ;  /* 0x00000082ffe37221 */ /* 0x001fca0000000000 */
[----:B------:R0:W-:Y:S02]  /*2e20*/  STL [R1+0x20], R227 ;  /* 0x000020e301007387 */ /* 0x0001e40000100800 */
        /* <DEDUP_REMOVED lines=42> */
.L_x_21:
[----:B------:R-:W-:-:S04]  /*30d0*/  UIADD3 UR19, UR5, 0x1, URZ ;  /* 0x0000000105137890 */ /* 0x000fc8000fffe03f */
[----:B------:R-:W-:-:S04]  /*30e0*/  UISETP.NE.AND UP0, UPT, UR19, 0x7, UPT ;  /* 0x000000071300788c */ /* 0x000fc8000bf05270 */
[----:B------:R-:W-:Y:S02]  /*30f0*/  USEL UR8, URZ, 0x1, UP0 ;  /* 0x000000013f087887 */ /* 0x000fe40008000000 */
[----:B------:R-:W-:Y:S02]  /*3100*/  USEL UR19, UR19, URZ, UP0 ;  /* 0x0000003f13137287 */ /* 0x000fe40008000000 */
[----:B------:R-:W-:-:S06]  /*3110*/  ULOP3.LUT UR8, UR4, UR8, URZ, 0x3c, !UPT ;  /* 0x0000000804087292 */ /* 0x000fcc000f8e3c3f */
[----:B0-----:R-:W-:Y:S01]  /*3120*/  IMAD.U32 R227, RZ, RZ, UR8 ;  /* 0x00000008ffe37e24 */ /* 0x001fe2000f8e00ff */
[----:B------:R-:W-:-:S06]  /*3130*/  UMOV UR8, 0x1 ;  /* 0x0000000100087882 */ /* 0x000fcc0000000000 */
.L_x_16:
[----:B------:R-:W-:-:S06]  /*3140*/  UISETP.GE.AND UP0, UPT, UR16, 0x1, UPT ;  /* 0x000000011000788c */ /* 0x000fcc000bf06270 */
[----:B------:R-:W-:-:S13]  /*3150*/  PLOP3.LUT P0, PT, PT, PT, UP0, 0x80, 0x0 ;  /* 0x000000000000781c */ /* 0x000fda0003f0f008 */
[----:B------:R-:W-:Y:S05]  /*3160*/  @!P0 BRA `(.L_x_22) ;  /* 0x0000001000848947 */ /* 0x000fea0003800000 */
[----:B------:R-:W-:Y:S01]  /*3170*/  IMAD.U32 R228, RZ, RZ, UR16 ;  /* 0x00000010ffe47e24 */ /* 0x000fe2000f8e00ff */
[----:B------:R-:W-:Y:S01]  /*3180*/  UMOV UR31, UR5 ;  /* 0x00000005001f7c82 */ /* 0x000fe20008000000 */
[----:B------:R-:W-:-:S05]  /*3190*/  ULDC UR32, c[0x0][0x50c] ;  /* 0x0001430000207ab9 */ /* 0x000fca0000000800 */
.L_x_30:
[----:B------:R-:W-:-:S06]  /*31a0*/  UISETP.NE.AND UP0, UPT, UR26, 0x3, UPT ;  /* 0x000000031a00788c */ /* 0x000fcc000bf05270 */
[----:B------:R-:W-:-:S13]  /*31b0*/  PLOP3.LUT P1, PT, PT, PT, UP0, 0x80, 0x0 ;  /* 0x000000000000781c */ /* 0x000fda0003f2f008 */
[----:B01----:R-:W-:Y:S05]  /*31c0*/  @!P1 BRA `(.L_x_23) ;  /* 0x0000000000049947 */ /* 0x003fea0003800000 */
[----:B------:R-:W-:Y:S01]  /*31d0*/  BPT.TRAP 0x1 ;  /* 0x000000040000795c */ /* 0x000fe20000300000 */
.L_x_23:
[----:B------:R-:W-:Y:S01]  /*31e0*/  ULEA UR9, UR19, UR12, 0x3 ;  /* 0x0000000c13097291 */ /* 0x000fe2000f8e183f */
[----:B------:R-:W-:-:S08]  /*31f0*/  SHF.L.U32 R229, R227, 0x1f, RZ ;  /* 0x0000001fe3e57819 */ /* 0x000fd000000006ff */
[----:B------:R0:W1:Y:S01]  /*3200*/  SYNCS.PHASECHK.TRANS64.TRYWAIT P0, [UR9], R229 ;  /* 0x000000e5ff0075a7 */ /* 0x0000620008000149 */
[----:B------:R-:W-:Y:S05]  /*3210*/  @!P1 BRA `(.L_x_24) ;  /* 0x0000000000049947 */ /* 0x000fea0003800000 */
[----:B------:R-:W-:Y:S01]  /*3220*/  BPT.TRAP 0x1 ;  /* 0x000000040000795c */ /* 0x000fe20000300000 */
.L_x_24:
[----:B-1----:R-:W-:Y:S05]  /*3230*/  @P0 BRA `(.L_x_25) ;  /* 0x0000000000080947 */ /* 0x002fea0003800000 */
[----:B------:R-:W1:Y:S02]  /*3240*/  SYNCS.PHASECHK.TRANS64.TRYWAIT P0, [UR9], R229 ;  /* 0x000000e5ff0075a7 */ /* 0x000e640008000149 */
[----:B-1----:R-:W-:Y:S05]  /*3250*/  @!P0 BRA `(.L_x_26) ;  /* 0x000000cc00c48947 */ /* 0x002fea0003800000 */
.L_x_25:
[----:B------:R-:W-:Y:S01]  /*3260*/  UIADD3 UR9, UR12, 0x180, URZ ;  /* 0x000001800c097890 */ /* 0x000fe2000fffe03f */
[----:B------:R-:W-:Y:S01]  /*3270*/  WARPGROUP.ARRIVE ;  /* 0x00000000000079c5 */ /* 0x000fe20000000000 */
[----:B------:R-:W-:Y:S02]  /*3280*/  UIADD3 UR10, UR12, 0x7180, URZ ;  /* 0x000071800c0a7890 */ /* 0x000fe4000fffe03f */
[----:B------:R-:W-:Y:S02]  /*3290*/  UISETP.NE.AND UP0, UPT, UR7, URZ, UPT ;  /* 0x0000003f0700728c */ /* 0x000fe4000bf05270 */
[----:B------:R-:W-:Y:S02]  /*32a0*/  USHF.R.U32.HI UR9, URZ, 0x4, UR9 ;  /* 0x000000043f097899 */ /* 0x000fe40008011609 */
[----:B------:R-:W-:Y:S02]  /*32b0*/  USHF.R.U32.HI UR10, URZ, 0x4, UR10 ;  /* 0x000000043f0a7899 */ /* 0x000fe4000801160a */
[----:B------:R-:W-:-:S02]  /*32c0*/  USEL UR8, UR8, URZ, !UP0 ;  /* 0x0000003f08087287 */ /* 0x000fc4000c000000 */
[----:B------:R-:W-:Y:S02]  /*32d0*/  ULOP3.LUT UR9, UR9, 0x3fff, URZ, 0xc0, !UPT ;  /* 0x00003fff09097892 */ /* 0x000fe4000f8ec03f */
[----:B------:R-:W-:Y:S02]  /*32e0*/  ULOP3.LUT UR10, UR10, 0x3fff, URZ, 0xc0, !UPT ;  /* 0x00003fff0a0a7892 */ /* 0x000fe4000f8ec03f */
[----:B------:R-:W-:Y:S02]  /*32f0*/  UISETP.NE.U32.AND UP0, UPT, UR8, URZ, UPT ;  /* 0x0000003f0800728c */ /* 0x000fe4000bf05070 */
[----:B------:R-:W-:Y:S02]  /*3300*/  ULOP3.LUT UR8, UR9, 0x10000, URZ, 0xfc, !UPT ;  /* 0x0001000009087892 */ /* 0x000fe4000f8efc3f */
[----:B------:R-:W-:Y:S02]  /*3310*/  ULOP3.LUT UR10, UR10, 0x10000, URZ, 0xfc, !UPT ;  /* 0x000100000a0a7892 */ /* 0x000fe4000f8efc3f */
[----:B------:R-:W-:-:S02]  /*3320*/  ULEA UR8, UR19, UR8, 0x8 ;  /* 0x0000000813087291 */ /* 0x000fc4000f8e403f */
[----:B------:R-:W-:Y:S01]  /*3330*/  ULEA UR10, UR19, UR10, 0xa ;  /* 0x0000000a130a7291 */ /* 0x000fe2000f8e503f */
[----:B------:R-:W-:Y:S01]  /*3340*/  UMOV UR9, 0x80000020 ;  /* 0x8000002000097882 */ /* 0x000fe20000000000 */
[----:B------:R-:W-:Y:S01]  /*3350*/  UMOV UR11, 0x80000020 ;  /* 0x80000020000b7882 */ /* 0x000fe20000000000 */
[----:B------:R-:W-:-:S06]  /*3360*/  UIADD3 UR6, UR6, 0x2, URZ ;  /* 0x0000000206067890 */ /* 0x000fcc000fffe03f */
[----:B------:R-:W-:Y:S01]  /*3370*/  QGMMA.64x256x32.F32.E4M3.E4M3 R24, gdesc[UR8], R24, UP0 ;  /* 0x03e00000081879f3 */ /* 0x000fe2000bf00818 */
[----:B------:R-:W-:Y:S02]  /*3380*/  UIADD3 UR8, UR8, 0x2, URZ ;  /* 0x0000000208087890 */ /* 0x000fe4000fffe03f */
[----:B------:R-:W-:Y:S01]  /*3390*/  UIADD3 UR10, UR10, 0x2, URZ ;  /* 0x000000020a0a7890 */ /* 0x000fe2000fffe03f */
[----:B------:R-:W-:Y:S01]  /*33a0*/  UMOV UR9, 0x80000020 ;  /* 0x8000002000097882 */ /* 0x000fe20000000000 */
[----:B------:R-:W-:Y:S01]  /*33b0*/  UMOV UR11, 0x80000020 ;  /* 0x80000020000b7882 */ /* 0x000fe20000000000 */
[----:B------:R-:W-:-:S04]  /*33c0*/  UISETP.NE.AND UP0, UPT, UR6, UR32, UPT ;  /* 0x000000200600728c */ /* 0x000fc8000bf05270 */
[----:B------:R-:W-:-:S06]  /*33d0*/  USEL UR7, URZ, 0x1, UP0 ;  /* 0x000000013f077887 */ /* 0x000fcc0008000000 */
[----:B------:R-:W-:-:S12]  /*33e0*/  ISETP.NE.AND P0, PT, RZ, UR7, PT ;  /* 0x00000007ff007c0c */ /* 0x000fd8000bf05270 */
[----:B------:R-:W-:Y:S03]  /*33f0*/  QGMMA.64x256x32.F32.E4M3.E4M3 R24, gdesc[UR8], R24, gsb0 ;  /* 0x03e00000081879f3 */ /* 0x000fe60008000818 */
[----:B------:R-:W-:Y:S02]  /*3400*/  WARPGROUP.DEPBAR.LE gsb0, 0x1 ;  /* 0x00008000000079c5 */ /* 0x000fe40000010100 */
[----:B------:R-:W-:Y:S05]  /*3410*/  @!P0 BRA `(.L_x_27) ;  /* 0x0000000c00808947 */ /* 0x000fea0003800000 */
[----:B------:R-:W-:Y:S02]  /*3420*/  WARPGROUP.DEPBAR.LE gsb0, 0x0 ;  /* 0x00008000000079c5 */ /* 0x000fe40000010000 */
[----:B------:R-:W-:-:S01]  /*3430*/  FADD R226, R24, R226 ;  /* 0x000000e218e27221 */ /* 0x000fc20000000000 */
[----:B------:R-:W-:Y:S01]  /*3440*/  FADD R225, R25, R225 ;  /* 0x000000e119e17221 */ /* 0x000fe20000000000 */
[----:B------:R1:W-:Y:S01]  /*3450*/  STL [R1+0x9c], R227 ;  /* 0x00009ce301007387 */ /* 0x0003e20000100800 */
[----:B------:R-:W-:-:S01]  /*3460*/  FADD R224, R26, R224 ;  /* 0x000000e01ae07221 */ /* 0x000fc20000000000 */
[----:B------:R-:W-:Y:S01]  /*3470*/  FADD R223, R27, R223 ;  /* 0x000000df1bdf7221 */ /* 0x000fe20000000000 */
[----:B------:R-:W-:-:S01]  /*3480*/  FADD R222, R28, R222 ;  /* 0x000000de1cde7221 */ /* 0x000fc20000000000 */
[----:B------:R-:W-:Y:S01]  /*3490*/  FADD R221, R29, R221 ;  /* 0x000000dd1ddd7221 */ /* 0x000fe20000000000 */
[----:B-1----:R-:W3:Y:S04]  /*34a0*/  LDL.LU R227, [R1+0x30] ;  /* 0x0000300001e37983 */ /* 0x002ee80000300800 */
[----:B------:R1:W-:Y:S01]  /*34b0*/  STL [R1+0xa0], R226 ;  /* 0x0000a0e201007387 */ /* 0x0003e20000100800 */
[----:B------:R-:W-:-:S01]  /*34c0*/  FADD R220, R30, R220 ;  /* 0x000000dc1edc7221 */ /* 0x000fc20000000000 */
[----:B------:R-:W-:-:S02]  /*34d0*/  FADD R219, R31, R219 ;  /* 0x000000db1fdb7221 */ /* 0x000fc40000000000 */
[----:B-1----:R-:W4:Y:S04]  /*34e0*/  LDL.LU R226, [R1+0x2c] ;  /* 0x00002c0001e27983 */ /* 0x002f280000300800 */
[----:B------:R1:W-:Y:S01]  /*34f0*/  STL [R1+0xa4], R225 ;  /* 0x0000a4e101007387 */ /* 0x0003e20000100800 */
[----:B------:R-:W-:-:S03]  /*3500*/  FADD R218, R32, R218 ;  /* 0x000000da20da7221 */ /* 0x000fc60000000000 */
[----:B-1----:R-:W2:Y:S04]  /*3510*/  LDL.LU R225, [R1+0x28] ;  /* 0x0000280001e17983 */ /* 0x002ea80000300800 */
        /* <DEDUP_REMOVED lines=9> */
[----:B------:R1:W-:Y:S04]  /*35b0*/  STL [R1+0xb4], R221 ;  /* 0x0000b4dd01007387 */ /* 0x0003e80000100800 */
        /* <DEDUP_REMOVED lines=12> */
[----:B-1----:R-:W2:Y:S01]  /*3680*/  LDL.LU R215, [R1] ;  /* 0x0000000001d77983 */ /* 0x002ea20000300800 */
[----:B------:R-:W-:-:S01]  /*3690*/  FADD R214, R36, R214 ;  /* 0x000000d624d67221 */ /* 0x000fc20000000000 */
[----:B------:R-:W-:Y:S01]  /*36a0*/  FADD R213, R37, R213 ;  /* 0x000000d525d57221 */ /* 0x000fe20000000000 */
[----:B------:R-:W-:-:S01]  /*36b0*/  FADD R212, R38, R212 ;  /* 0x000000d426d47221 */ /* 0x000fc20000000000 */
[----:B------:R-:W-:Y:S01]  /*36c0*/  FADD R211, R39, R211 ;  /* 0x000000d327d37221 */ /* 0x000fe20000000000 */
[----:B------:R-:W-:-:S01]  /*36d0*/  FADD R210, R40, R210 ;  /* 0x000000d228d27221 */ /* 0x000fc20000000000 */
[----:B------:R-:W-:Y:S01]  /*36e0*/  STL [R1+0xd0], R214 ;  /* 0x0000d0d601007387 */ /* 0x000fe20000100800 */
        /* <DEDUP_REMOVED lines=11> */
[----:B------:R1:W-:Y:S01]  /*37a0*/  STL [R1+0xdc], R211 ;  /* 0x0000dcd301007387 */ /* 0x0003e20000100800 */
[----:B------:R-:W-:-:S01]  /*37b0*/  FADD R200, R50, R200 ;  /* 0x000000c832c87221 */ /* 0x000fc20000000000 */
[----:B------:R-:W-:Y:S01]  /*37c0*/  FADD R199, R51, R199 ;  /* 0x000000c733c77221 */ /* 0x000fe20000000000 */
        /* <DEDUP_REMOVED lines=69> */
[----:B-----5:R-:W-:Y:S01]  /*3c20*/  FADD R0, R121, R0 ;  /* 0x0000000079007221 */ /* 0x020fe20000000000 */
[----:B---3--:R-:W-:-:S01]  /*3c30*/  FADD R227, R134, R227 ;  /* 0x000000e386e37221 */ /* 0x008fc20000000000 */
[----:B----4-:R-:W-:Y:S01]  /*3c40*/  FADD R226, R133, R226 ;  /* 0x000000e285e27221 */ /* 0x010fe20000000000 */
[----:B--2---:R-:W-:-:S01]  /*3c50*/  FADD R225, R132, R225 ;  /* 0x000000e184e17221 */ /* 0x004fc20000000000 */
        /* <DEDUP_REMOVED lines=9> */
[----:B------:R-:W-:-:S05]  /*3cf0*/  FADD R215, R122, R215 ;  /* 0x000000d77ad77221 */ /* 0x000fca0000000000 */
[----:B------:R2:W-:Y:S04]  /*3d00*/  STL [R1], R215 ;  /* 0x000000d701007387 */ /* 0x0005e80000100800 */
[----:B------:R3:W-:Y:S04]  /*3d10*/  STL [R1+0x4], R216 ;  /* 0x000004d801007387 */ /* 0x0007e80000100800 */
        /* <DEDUP_REMOVED lines=8> */
[----:B-1----:R-:W4:Y:S04]  /*3da0*/  LDL.LU R211, [R1+0x34] ;  /* 0x0000340001d37983 */ /* 0x002f280000300800 */
[----:B------:R1:W-:Y:S04]  /*3db0*/  STL [R1+0x28], R225 ;  /* 0x000028e101007387 */ /* 0x0003e80000100800 */
[----:B------:R-:W4:Y:S04]  /*3dc0*/  LDL.LU R212, [R1+0x38] ;  /* 0x0000380001d47983 */ /* 0x000f280000300800 */
[----:B------:R1:W-:Y:S04]  /*3dd0*/  STL [R1+0x2c], R226 ;  /* 0x00002ce201007387 */ /* 0x0003e80000100800 */
[----:B------:R-:W4:Y:S04]  /*3de0*/  LDL.LU R213, [R1+0x3c] ;  /* 0x00003c0001d57983 */ /* 0x000f280000300800 */
[----:B------:R1:W-:Y:S04]  /*3df0*/  STL [R1+0x30], R227 ;  /* 0x000030e301007387 */ /* 0x0003e80000100800 */
[----:B------:R-:W4:Y:S04]  /*3e00*/  LDL.LU R214, [R1+0x40] ;  /* 0x0000400001d67983 */ /* 0x000f280000300800 */
[----:B--2---:R-:W2:Y:S04]  /*3e10*/  LDL.LU R215, [R1+0x44] ;  /* 0x0000440001d77983 */ /* 0x004ea80000300800 */
[----:B---3--:R-:W3:Y:S04]  /*3e20*/  LDL.LU R216, [R1+0x48] ;  /* 0x0000480001d87983 */ /* 0x008ee80000300800 */
[----:B----4-:R-:W4:Y:S04]  /*3e30*/  LDL.LU R217, [R1+0x4c] ;  /* 0x00004c0001d97983 */ /* 0x010f280000300800 */
[----:B0-----:R-:W4:Y:S04]  /*3e40*/  LDL.LU R218, [R1+0x50] ;  /* 0x0000500001da7983 */ /* 0x001f280000300800 */
[----:B------:R-:W4:Y:S04]  /*3e50*/  LDL.LU R219, [R1+0x54] ;  /* 0x0000540001db7983 */ /* 0x000f280000300800 */
[----:B------:R-:W4:Y:S04]  /*3e60*/  LDL.LU R220, [R1+0x58] ;  /* 0x0000580001dc7983 */ /* 0x000f280000300800 */
[----:B------:R-:W4:Y:S04]  /*3e70*/  LDL.LU R221, [R1+0x5c] ;  /* 0x00005c0001dd7983 */ /* 0x000f280000300800 */
[----:B------:R-:W4:Y:S04]  /*3e80*/  LDL.LU R222, [R1+0x60] ;  /* 0x0000600001de7983 */ /* 0x000f280000300800 */
[----:B------:R-:W4:Y:S04]  /*3e90*/  LDL.LU R223, [R1+0x64] ;  /* 0x0000640001df7983 */ /* 0x000f280000300800 */
[----:B------:R-:W4:Y:S04]  /*3ea0*/  LDL.LU R224, [R1+0x68] ;  /* 0x0000680001e07983 */ /* 0x000f280000300800 */
[----:B-1----:R-:W4:Y:S04]  /*3eb0*/  LDL.LU R225, [R1+0x6c] ;  /* 0x00006c0001e17983 */ /* 0x002f280000300800 */
[----:B------:R-:W4:Y:S04]  /*3ec0*/  LDL.LU R226, [R1+0x70] ;  /* 0x0000700001e27983 */ /* 0x000f280000300800 */
[----:B------:R-:W4:Y:S01]  /*3ed0*/  LDL.LU R227, [R1+0x74] ;  /* 0x0000740001e37983 */ /* 0x000f220000300800 */
[----:B------:R-:W-:-:S05]  /*3ee0*/  FADD R211, R135, R211 ;  /* 0x000000d387d37221 */ /* 0x000fca0000000000 */
[----:B------:R0:W-:Y:S01]  /*3ef0*/  STL [R1+0x34], R211 ;  /* 0x000034d301007387 */ /* 0x0001e20000100800 */
[----:B------:R-:W-:-:S03]  /*3f00*/  FADD R212, R136, R212 ;  /* 0x000000d488d47221 */ /* 0x000fc60000000000 */
[----:B0-----:R1:W5:Y:S01]  /*3f10*/  LDL.LU R211, [R1+0xdc] ;  /* 0x0000dc0001d37983 */ /* 0x0013620000300800 */
[----:B------:R-:W-:-:S03]  /*3f20*/  FADD R213, R137, R213 ;  /* 0x000000d589d57221 */ /* 0x000fc60000000000 */
[----:B------:R0:W-:Y:S01]  /*3f30*/  STL [R1+0x38], R212 ;  /* 0x000038d401007387 */ /* 0x0001e20000100800 */
[----:B------:R-:W-:-:S01]  /*3f40*/  FADD R214, R138, R214 ;  /* 0x000000d68ad67221 */ /* 0x000fc20000000000 */
[----:B--2---:R-:W-:Y:S02]  /*3f50*/  FADD R215, R139, R215 ;  /* 0x000000d78bd77221 */ /* 0x004fe40000000000 */
[----:B0-----:R1:W5:Y:S01]  /*3f60*/  LDL.LU R212, [R1+0xd8] ;  /* 0x0000d80001d47983 */ /* 0x0013620000300800 */
[----:B---3--:R-:W-:-:S03]  /*3f70*/  FADD R216, R140, R216 ;  /* 0x000000d88cd87221 */ /* 0x008fc60000000000 */
[----:B------:R0:W-:Y:S01]  /*3f80*/  STL [R1+0x3c], R213 ;  /* 0x00003cd501007387 */ /* 0x0001e20000100800 */
[----:B----4-:R-:W-:-:S03]  /*3f90*/  FADD R217, R141, R217 ;  /* 0x000000d98dd97221 */ /* 0x010fc60000000000 */
[----:B0-----:R1:W5:Y:S01]  /*3fa0*/  LDL.LU R213, [R1+0xd4] ;  /* 0x0000d40001d57983 */ /* 0x0013620000300800 */
[----:B------:R-:W-:-:S03]  /*3fb0*/  FADD R218, R142, R218 ;  /* 0x000000da8eda7221 */ /* 0x000fc60000000000 */
[----:B------:R0:W-:Y:S01]  /*3fc0*/  STL [R1+0x40], R214 ;  /* 0x000040d601007387 */ /* 0x0001e20000100800 */
[----:B------:R-:W-:-:S01]  /*3fd0*/  FADD R219, R143, R219 ;  /* 0x000000db8fdb7221 */ /* 0x000fc20000000000 */
[----:B------:R-:W-:Y:S02]  /*3fe0*/  FADD R220, R144, R220 ;  /* 0x000000dc90dc7221 */ /* 0x000fe40000000000 */
[----:B0-----:R1:W5:Y:S04]  /*3ff0*/  LDL.LU R214, [R1+0xd0] ;  /* 0x0000d00001d67983 */ /* 0x0013680000300800 */
[----:B------:R0:W-:Y:S01]  /*4000*/  STL [R1+0x44], R215 ;  /* 0x000044d701007387 */ /* 0x0001e20000100800 */
[----:B------:R-:W-:-:S01]  /*4010*/  FADD R221, R145, R221 ;  /* 0x000000dd91dd7221 */ /* 0x000fc20000000000 */
[----:B------:R-:W-:-:S02]  /*4020*/  FADD R222, R146, R222 ;  /* 0x000000de92de7221 */ /* 0x000fc40000000000 */
[----:B0-----:R1:W5:Y:S04]  /*4030*/  LDL.LU R215, [R1+0xcc] ;  /* 0x0000cc0001d77983 */ /* 0x0013680000300800 */
[----:B------:R0:W-:Y:S01]  /*4040*/  STL [R1+0x48], R216 ;  /* 0x000048d801007387 */ /* 0x0001e20000100800 */
[----:B------:R-:W-:-:S03]  /*4050*/  FADD R223, R147, R223 ;  /* 0x000000df93df7221 */ /* 0x000fc60000000000 */
        /* <DEDUP_REMOVED lines=13> */
[----:B------:R0:W-:Y:S04]  /*4130*/  STL [R1+0x5c], R221 ;  /* 0x00005cdd01007387 */ /* 0x0001e80000100800 */
        /* <DEDUP_REMOVED lines=12> */
[----:B0-----:R1:W5:Y:S01]  /*4200*/  LDL.LU R227, [R1+0x9c] ;  /* 0x00009c0001e37983 */ /* 0x0013620000300800 */
[----:B------:R-:W-:-:S05]  /*4210*/  UMOV UR6, URZ ;  /* 0x0000003f00067c82 */ /* 0x000fca0008000000 */
.L_x_27:
[----:B------:R-:W-:Y:S05]  /*4220*/  @!P1 BRA `(.L_x_28) ;  /* 0x0000000000049947 */ /* 0x000fea0003800000 */
[----:B------:R-:W-:Y:S01]  /*4230*/  BPT.TRAP 0x1 ;  /* 0x000000040000795c */ /* 0x000fe20000300000 */
.L_x_28:
[----:B------:R-:W-:Y:S02]  /*4240*/  UISETP.GT.U32.AND UP0, UPT, UR13, 0x1, UPT ;  /* 0x000000010d00788c */ /* 0x000fe4000bf04070 */
[----:B------:R-:W-:-:S04]  /*4250*/  ULEA UR8, UR31, UR12, 0x3 ;  /* 0x0000000c1f087291 */ /* 0x000fc8000f8e183f */
[----:B------:R-:W-:Y:S01]  /*4260*/  UIADD3 UR8, UR8, 0x38, URZ ;  /* 0x0000003808087890 */ /* 0x000fe2000fffe03f */
[----:B------:R-:W-:-:S03]  /*4270*/  PLOP3.LUT P0, PT, PT, PT, UP0, 0x80, 0x0 ;  /* 0x000000000000781c */ /* 0x000fc60003f0f008 */
[----:B------:R-:W-:-:S09]  /*4280*/  UPRMT UR8, URZ, 0x654, UR8 ;  /* 0x000006543f087896 */ /* 0x000fd20008000008 */
[----:B------:R-:W-:Y:S01]  /*4290*/  SYNCS.ARRIVE.TRANS64.RED.A1T0 RZ, [UR8], RZ ;  /* 0x000000ffffff79a7 */ /* 0x000fe20008100408 */
[----:B------:R-:W-:Y:S05]  /*42a0*/  @P0 BRA `(.L_x_29) ;  /* 0x0000000000040947 */ /* 0x000fea0003800000 */
[----:B------:R-:W-:Y:S01]  /*42b0*/  BPT.TRAP 0x1 ;  /* 0x000000040000795c */ /* 0x000fe20000300000 */
.L_x_29:
[----:B------:R-:W-:Y:S01]  /*42c0*/  UIADD3 UR19, UR19, 0x1, URZ ;  /* 0x0000000113137890 */ /* 0x000fe2000fffe03f */
[C---:B------:R-:W-:Y:S01]  /*42d0*/  ISETP.GT.AND P0, PT, R228.reuse, 0x1, PT ;  /* 0x00000001e400780c */ /* 0x040fe20003f04270 */
[----:B------:R-:W-:Y:S01]  /*42e0*/  UIADD3 UR31, UR31, 0x1, URZ ;  /* 0x000000011f1f7890 */ /* 0x000fe2000fffe03f */
[----:B------:R-:W-:Y:S01]  /*42f0*/  VIADD R228, R228, 0xffffffff ;  /* 0xffffffffe4e47836 */ /* 0x000fe20000000000 */
[----:B------:R-:W-:Y:S02]  /*4300*/  UISETP.NE.AND UP0, UPT, UR19, 0x7, UPT ;  /* 0x000000071300788c */ /* 0x000fe4000bf05270 */
[----:B------:R-:W-:Y:S02]  /*4310*/  UISETP.NE.AND UP1, UPT, UR31, 0x7, UPT ;  /* 0x000000071f00788c */ /* 0x000fe4000bf25270 */
[----:B------:R-:W-:Y:S02]  /*4320*/  USEL UR8, URZ, 0x1, UP0 ;  /* 0x000000013f087887 */ /* 0x000fe40008000000 */
[----:B------:R-:W-:-:S02]  /*4330*/  USEL UR19, UR19, URZ, UP0 ;  /* 0x0000003f13137287 */ /* 0x000fc40008000000 */
[----:B------:R-:W-:Y:S02]  /*4340*/  USEL UR31, UR31, URZ, UP1 ;  /* 0x0000003f1f1f7287 */ /* 0x000fe40008800000 */
[----:B-----5:R-:W-:Y:S01]  /*4350*/  LOP3.LUT R227, R227, UR8, RZ, 0x3c, !PT ;  /* 0x00000008e3e37c12 */ /* 0x020fe2000f8e3cff */
[----:B------:R-:W-:Y:S01]  /*4360*/  UMOV UR8, 0x1 ;  /* 0x0000000100087882 */ /* 0x000fe20000000000 */
[----:B------:R-:W-:Y:S08]  /*4370*/  @P0 BRA `(.L_x_30) ;  /* 0xffffffec00880947 */ /* 0x000ff0000383ffff */
.L_x_22:
[----:B------:R-:W-:-:S04]  /*4380*/  UISETP.NE.AND UP0, UPT, UR6, URZ, UPT ;  /* 0x0000003f0600728c */ /* 0x000fc8000bf05270 */
[----:B------:R-:W-:-:S06]  /*4390*/  USEL UR6, URZ, 0x1, !UP0 ;  /* 0x000000013f067887 */ /* 0x000fcc000c000000 */
[----:B------:R-:W-:-:S13]  /*43a0*/  ISETP.NE.AND P0, PT, RZ, UR6, PT ;  /* 0x00000006ff007c0c */ /* 0x000fda000bf05270 */
[----:B------:R-:W-:Y:S05]  /*43b0*/  @!P0 BRA `(.L_x_31) ;  /* 0x0000000c00dc8947 */ /* 0x000fea0003800000 */
[----:B------:R-:W3:Y:S04]  /*43c0*/  LDL.LU R227, [R1+0x74] ;  /* 0x0000740001e37983 */ /* 0x000ee80000300800 */
[----:B---3--:R3:W-:Y:S04]  /*43d0*/  STL [R1+0x9c], R227 ;  /* 0x00009ce301007387 */ /* 0x0087e80000100800 */
[----:B---3--:R-:W3:Y:S04]  /*43e0*/  LDL.LU R227, [R1+0x70] ;  /* 0x0000700001e37983 */ /* 0x008ee80000300800 */
        /* <DEDUP_REMOVED lines=55> */
[----:B---3--:R-:W3:Y:S01]  /*4760*/  LDL.LU R227, [R1] ;  /* 0x0000000001e37983 */ /* 0x008ee20000300800 */
[----:B------:R-:W-:-:S02]  /*4770*/  WARPGROUP.DEPBAR.LE gsb0, 0x0 ;  /* 0x00008000000079c5 */ /* 0x000fc40000010000 */
[----:B------:R-:W-:Y:S01]  /*4780*/  FADD R226, R24, R226 ;  /* 0x000000e218e27221 */ /* 0x000fe20000000000 */
        /* <DEDUP_REMOVED lines=97> */
[----:B---3--:R-:W-:-:S05]  /*4da0*/  FADD R227, R122, R227 ;  /* 0x000000e37ae37221 */ /* 0x008fca0000000000 */
[----:B------:R3:W-:Y:S04]  /*4db0*/  STL [R1], R227 ;  /* 0x000000e301007387 */ /* 0x0007e80000100800 */
[----:B---3--:R-:W3:Y:S02]  /*4dc0*/  LDL.LU R227, [R1+0x10c] ;  /* 0x00010c0001e37983 */ /* 0x008ee40000300800 */
[----:B---3--:R-:W-:-:S05]  /*4dd0*/  FADD R227, R123, R227 ;  /* 0x000000e37be37221 */ /* 0x008fca0000000000 */
[----:B------:R3:W-:Y:S04]  /*4de0*/  STL [R1+0x4], R227 ;  /* 0x000004e301007387 */ /* 0x0007e80000100800 */
        /* <DEDUP_REMOVED lines=83> */
[----:B------:R3:W-:Y:S02]  /*5320*/  STL [R1+0x74], R227 ;  /* 0x000074e301007387 */ /* 0x0007e40000100800 */
.L_x_31:
[----:B---3--:R-:W-:-:S04]  /*5330*/  IMAD.U32 R227, RZ, RZ, UR30 ;  /* 0x0000001effe37e24 */ /* 0x008fc8000f8e00ff */
[----:B------:R3:W-:Y:S01]  /*5340*/  SYNCS.ARRIVE.TRANS64.A1T0 RZ, [R227+UR28], RZ ;  /* 0x000000ffe3ff79a7 */ /* 0x0007e2000810001c */
[----:B------:R-:W-:Y:S02]  /*5350*/  WARPGROUP.DEPBAR.LE gsb0, 0x0 ;  /* 0x00008000000079c5 */ /* 0x000fe40000010000 */
[----:B------:R-:W4:Y:S02]  /*5360*/  LDC R24, c[0x0][0x28c] ;  /* 0x0000a300ff187b82 */ /* 0x000f240000000800 */
[----:B----4-:R-:W-:-:S13]  /*5370*/  ISETP.GE.AND P0, PT, R24, 0x1, PT ;  /* 0x000000011800780c */ /* 0x010fda0003f06270 */
[----:B---3--:R-:W-:Y:S05]  /*5380*/  @!P0 BRA `(.L_x_32) ;  /* 0x0000000000488947 */ /* 0x008fea0003800000 */
[----:B------:R-:W-:-:S06]  /*5390*/  UISETP.NE.AND UP0, UPT, UR26, 0x3, UPT ;  /* 0x000000031a00788c */ /* 0x000fcc000bf05270 */
[----:B------:R-:W-:-:S13]  /*53a0*/  PLOP3.LUT P0, PT, PT, PT, UP0, 0x80, 0x0 ;  /* 0x000000000000781c */ /* 0x000fda0003f0f008 */
[----:B------:R-:W-:Y:S05]  /*53b0*/  @!P0 BRA `(.L_x_33) ;  /* 0x0000000000048947 */ /* 0x000fea0003800000 */
[----:B------:R-:W-:Y:S01]  /*53c0*/  BPT.TRAP 0x1 ;  /* 0x000000040000795c */ /* 0x000fe20000300000 */
.L_x_33:
[----:B------:R-:W-:Y:S02]  /*53d0*/  UIADD3 UR8, UR16, UR5, URZ ;  /* 0x0000000510087290 */ /* 0x000fe4000fffe03f */
[----:B------:R-:W-:Y:S02]  /*53e0*/  UISETP.GT.U32.AND UP0, UPT, UR13, 0x1, UPT ;  /* 0x000000010d00788c */ /* 0x000fe4000bf04070 */
[----:B------:R-:W-:-:S04]  /*53f0*/  UIMAD.WIDE.U32 UR6, UR8, 0x24924925, URZ ;  /* 0x24924925080678a5 */ /* 0x000fc8000f8e003f */
[----:B------:R-:W-:Y:S01]  /*5400*/  UIADD3 UR6, UR8, -UR7, URZ ;  /* 0x8000000708067290 */ /* 0x000fe2000fffe03f */
[----:B------:R-:W-:-:S03]  /*5410*/  PLOP3.LUT P0, PT, PT, PT, UP0, 0x80, 0x0 ;  /* 0x000000000000781c */ /* 0x000fc60003f0f008 */
[----:B------:R-:W-:-:S04]  /*5420*/  ULEA.HI UR6, UR6, UR7, URZ, 0x1f ;  /* 0x0000000706067291 */ /* 0x000fc8000f8ff83f */
[----:B------:R-:W-:-:S04]  /*5430*/  USHF.R.U32.HI UR6, URZ, 0x2, UR6 ;  /* 0x000000023f067899 */ /* 0x000fc80008011606 */
[----:B------:R-:W-:-:S04]  /*5440*/  UIMAD UR6, UR6, -0x7, UR8 ;  /* 0xfffffff9060678a4 */ /* 0x000fc8000f8e0208 */
[----:B------:R-:W-:-:S04]  /*5450*/  ULEA UR6, UR6, UR12, 0x3 ;  /* 0x0000000c06067291 */ /* 0x000fc8000f8e183f */
[----:B------:R-:W-:-:S04]  /*5460*/  UIADD3 UR6, UR6, 0x38, URZ ;  /* 0x0000003806067890 */ /* 0x000fc8000fffe03f */
[----:B------:R-:W-:-:S09]  /*5470*/  UPRMT UR6, URZ, 0x654, UR6 ;  /* 0x000006543f067896 */ /* 0x000fd20008000006 */
[----:B------:R-:W-:Y:S01]  /*5480*/  SYNCS.ARRIVE.TRANS64.RED.A1T0 RZ, [UR6], RZ ;  /* 0x000000ffffff79a7 */ /* 0x000fe20008100406 */
[----:B------:R-:W-:Y:S05]  /*5490*/  @P0 BRA `(.L_x_32) ;  /* 0x0000000000040947 */ /* 0x000fea0003800000 */
[----:B------:R-:W-:Y:S01]  /*54a0*/  BPT.TRAP 0x1 ;  /* 0x000000040000795c */ /* 0x000fe20000300000 */
.L_x_32:
[----:B------:R-:W3:Y:S01]  /*54b0*/  S2R R25, SR_TID.X ;  /* 0x0000000000197919 */ /* 0x000ee20000002100 */
[----:B------:R-:W-:Y:S01]  /*54c0*/  IMAD.U32 R24, RZ, RZ, UR29 ;  /* 0x0000001dff187e24 */ /* 0x000fe2000f8e00ff */
[----:B------:R-:W-:Y:S01]  /*54d0*/  UIADD3 UR8, UR27, UR5, URZ ;  /* 0x000000051b087290 */ /* 0x000fe2000fffe03f */
[----:B------:R-:W4:Y:S01]  /*54e0*/  LDC R35, c[0x0][0x288] ;  /* 0x0000a200ff237b82 */ /* 0x000f220000000800 */
[----:B------:R-:W-:Y:S02]  /*54f0*/  UISETP.GE.U32.AND UP1, UPT, UR27, 0x7, UPT ;  /* 0x000000071b00788c */ /* 0x000fe4000bf26070 */
[----:B------:R-:W-:Y:S01]  /*5500*/  SHF.L.U32 R24, R24, 0x1f, RZ ;  /* 0x0000001f18187819 */ /* 0x000fe200000006ff */
[----:B------:R-:W-:Y:S02]  /*5510*/  UISETP.GT.U32.AND UP0, UPT, UR8, 0x6, UPT ;  /* 0x000000060800788c */ /* 0x000fe4000bf04070 */
[----:B------:R-:W-:Y:S01]  /*5520*/  UIMAD.WIDE.U32 UR6, UR8, 0x24924925, URZ ;  /* 0x24924925080678a5 */ /* 0x000fe2000f8e003f */
[----:B------:R-:W5:Y:S01]  /*5530*/  SYNCS.PHASECHK.TRANS64.TRYWAIT P0, [UR17+0x8], R24 ;  /* 0x00000818ff0075a7 */ /* 0x000f620008000151 */
[----:B------:R-:W-:-:S02]  /*5540*/  UISETP.LT.U32.AND UP0, UPT, UR27, 0x7, UP0 ;  /* 0x000000071b00788c */ /* 0x000fc40008701070 */
[----:B------:R-:W-:Y:S02]  /*5550*/  UIADD3 UR5, UR8, -UR7, URZ ;  /* 0x8000000708057290 */ /* 0x000fe4000fffe03f */
[----:B------:R-:W-:Y:S02]  /*5560*/  USEL UR6, URZ, 0x1, !UP0 ;  /* 0x000000013f067887 */ /* 0x000fe4000c000000 */
[----:B------:R-:W-:Y:S02]  /*5570*/  ULEA.HI UR5, UR5, UR7, URZ, 0x1f ;  /* 0x0000000705057291 */ /* 0x000fe4000f8ff83f */
[----:B------:R-:W-:Y:S02]  /*5580*/  ULOP3.LUT UR4, UR4, UR6, URZ, 0x3c, !UPT ;  /* 0x0000000604047292 */ /* 0x000fe4000f8e3c3f */
[----:B------:R-:W-:-:S04]  /*5590*/  USHF.R.U32.HI UR5, URZ, 0x2, UR5 ;  /* 0x000000023f057899 */ /* 0x000fc80008011605 */
[----:B------:R-:W-:Y:S02]  /*55a0*/  @UP1 ULOP3.LUT UR4, UR4, 0x1, UR5, 0x78, !UPT ;  /* 0x0000000104041892 */ /* 0x000fe4000f8e7805 */
[----:B------:R-:W-:Y:S01]  /*55b0*/  UIMAD UR5, UR5, -0x7, UR8 ;  /* 0xfffffff9050578a4 */ /* 0x000fe2000f8e0208 */
[----:B---3--:R-:W-:-:S04]  /*55c0*/  SHF.R.S32.HI R26, RZ, 0x1f, R25 ;  /* 0x0000001fff1a7819 */ /* 0x008fc80000011419 */
[----:B------:R-:W-:-:S04]  /*55d0*/  LEA.HI R26, R26, R25, RZ, 0x7 ;  /* 0x000000191a1a7211 */ /* 0x000fc800078f38ff */
[----:B------:R-:W-:-:S05]  /*55e0*/  LOP3.LUT R26, R26, 0xffffff80, RZ, 0xc0, !PT ;  /* 0xffffff801a1a7812 */ /* 0x000fca00078ec0ff */
[----:B------:R-:W-:-:S05]  /*55f0*/  IMAD.IADD R26, R25, 0x1, -R26 ;  /* 0x00000001191a7824 */ /* 0x000fca00078e0a1a */
[----:B------:R-:W-:-:S04]  /*5600*/  SHF.R.S32.HI R25, RZ, 0x1f, R26 ;  /* 0x0000001fff197819 */ /* 0x000fc8000001141a */
[----:B------:R-:W-:-:S04]  /*5610*/  LEA.HI R25, R25, R26, RZ, 0x2 ;  /* 0x0000001a19197211 */ /* 0x000fc800078f10ff */
[----:B------:R-:W-:-:S05]  /*5620*/  LOP3.LUT R25, R25, 0xfffffffc, RZ, 0xc0, !PT ;  /* 0xfffffffc19197812 */ /* 0x000fca00078ec0ff */
[----:B------:R-:W-:-:S04]  /*5630*/  IMAD.IADD R40, R26, 0x1, -R25 ;  /* 0x000000011a287824 */ /* 0x000fc800078e0a19 */
[----:B------:R-:W-:Y:S01]  /*5640*/  IMAD.SHL.U32 R32, R40, 0x2, RZ ;  /* 0x0000000228207824 */ /* 0x000fe200078e00ff */
[----:B----45:R-:W-:Y:S06]  /*5650*/  @!P0 BRA `(.L_x_34) ;  /* 0x000000a800e48947 */ /* 0x030fec0003800000 */
.L_x_323:
[----:B------:R4:W-:Y:S01]  /*5660*/  STL [R1+0xa0], R2 ;  /* 0x0000a00201007387 */ /* 0x0009e20000100800 */
[----:B------:R-:W-:Y:S01]  /*5670*/  ULDC UR8, c[0x0][0x284] ;  /* 0x0000a10000087ab9 */ /* 0x000fe20000000800 */
[----:B------:R-:W-:Y:S01]  /*5680*/  SHF.R.S32.HI R33, RZ, 0x1f, R32 ;  /* 0x0000001fff217819 */ /* 0x000fe20000011420 */
[----:B------:R-:W-:Y:S01]  /*5690*/  ULDC.64 UR6, c[0x0][0x5d0] ;  /* 0x0001740000067ab9 */ /* 0x000fe20000000a00 */
[----:B----4-:R-:W4:Y:S04]  /*56a0*/  LDL.LU R2, [R1+0x88] ;  /* 0x0000880001027983 */ /* 0x010f280000300800 */
[----:B------:R0:W-:Y:S04]  /*56b0*/  STL [R1+0x9c], R0 ;  /* 0x00009c0001007387 */ /* 0x0001e80000100800 */
[----:B------:R-:W2:Y:S04]  /*56c0*/  LDL R227, [R1+0x78] ;  /* 0x0000780001e37983 */ /* 0x000ea80000100800 */
[----:B0-----:R-:W3:Y:S01]  /*56d0*/  LDL R0, [R1+0x84] ;  /* 0x0000840001007983 */ /* 0x001ee20000100800 */
[----:B----4-:R-:W-:-:S03]  /*56e0*/  IMAD.SHL.U32 R37, R2, 0x100, RZ ;  /* 0x0000010002257824 */ /* 0x010fc600078e00ff */
[----:B------:R0:W5:Y:S01]  /*56f0*/  LDL.LU R2, [R1+0xa0] ;  /* 0x0000a00001027983 */ /* 0x0001620000300800 */
[----:B---3--:R-:W-:-:S03]  /*5700*/  IMAD.SHL.U32 R34, R0, 0x40, RZ ;  /* 0x0000004000227824 */ /* 0x008fc600078e00ff */
[----:B------:R0:W5:Y:S02]  /*5710*/  LDL.LU R0, [R1+0x9c] ;  /* 0x00009c0001007983 */ /* 0x0001640000300800 */
[----:B------:R-:W-:Y:S02]  /*5720*/  ISETP.GE.AND P0, PT, R34, UR8, PT ;  /* 0x0000000822007c0c */ /* 0x000fe4000bf06270 */
[----:B--2---:R-:W-:Y:S02]  /*5730*/  SHF.R.S32.HI R38, RZ, 0x1f, R227 ;  /* 0x0000001fff267819 */ /* 0x004fe400000114e3 */
[----:B------:R-:W-:Y:S01]  /*5740*/  ISETP.GE.OR P0, PT, R37, R35, P0 ;  /* 0x000000232500720c */ /* 0x000fe20000706670 */
[----:B------:R-:W-:-:S04]  /*5750*/  IMAD.WIDE.U32 R24, R227, UR6, R32 ;  /* 0x00000006e3187c25 */ /* 0x000fc8000f8e0020 */
[----:B------:R-:W-:Y:S01]  /*5760*/  IMAD R26, R38, UR6, RZ ;  /* 0x00000006261a7c24 */ /* 0x000fe2000f8e02ff */
[----:B------:R-:W-:Y:S02]  /*5770*/  SHF.R.S32.HI R36, RZ, 0x1f, R37 ;  /* 0x0000001fff247819 */ /* 0x000fe40000011425 */
[----:B------:R-:W-:Y:S01]  /*5780*/  IADD3 R24, P1, R37, R24, RZ ;  /* 0x0000001825187210 */ /* 0x000fe20007f3e0ff */
[----:B------:R-:W-:-:S05]  /*5790*/  IMAD R27, R227, UR7, R26 ;  /* 0x00000007e31b7c24 */ /* 0x000fca000f8e021a */
[----:B------:R-:W-:Y:S01]  /*57a0*/  IADD3.X R25, R36, R25, R27, P1, !PT ;  /* 0x0000001924197210 */ /* 0x000fe20000ffe41b */
[----:B0-----:R-:W-:Y:S06]  /*57b0*/  @P0 BRA `(.L_x_35) ;  /* 0x0000008c00cc0947 */ /* 0x001fec0003800000 */
[----:B------:R0:W-:Y:S01]  /*57c0*/  STL.64 [R1+0xa8], R4 ;  /* 0x0000a80401007387 */ /* 0x0001e20000100a00 */
[----:B------:R-:W2:Y:S01]  /*57d0*/  LDC.64 R28, c[0x0][0x5c8] ;  /* 0x00017200ff1c7b82 */ /* 0x000ea20000000a00 */
[----:B------:R-:W-:Y:S02]  /*57e0*/  ULDC.64 UR6, c[0x0][0x5c0] ;  /* 0x0001700000067ab9 */ /* 0x000fe40000000a00 */
[----:B0-----:R-:W3:Y:S04]  /*57f0*/  LDL.64 R4, [R1+0x90] ;  /* 0x0000900001047983 */ /* 0x001ee80000100a00 */
[----:B-----5:R0:W-:Y:S04]  /*5800*/  STL [R1+0xa0], R2 ;  /* 0x0000a00201007387 */ /* 0x0201e80000100800 */
[----:B0-----:R-:W3:Y:S04]  /*5810*/  LDL.LU R2, [R1+0x84] ;  /* 0x0000840001027983 */ /* 0x001ee80000300800 */
[----:B------:R0:W-:Y:S04]  /*5820*/  STL [R1+0x9c], R0 ;  /* 0x00009c0001007387 */ /* 0x0001e80000100800 */
[----:B0-----:R-:W4:Y:S01]  /*5830*/  LDL R0, [R1+0x8c] ;  /* 0x00008c0001007983 */ /* 0x001f220000100800 */
[----:B---3--:R-:W-:-:S03]  /*5840*/  IMAD.WIDE R30, R2, 0x40, R4 ;  /* 0x00000040021e7825 */ /* 0x008fc600078e0204 */
[----:B------:R0:W5:Y:S04]  /*5850*/  LDL.LU.64 R4, [R1+0xa8] ;  /* 0x0000a80001047983 */ /* 0x0001680000300a00 */
[----:B------:R0:W5:Y:S01]  /*5860*/  LDL.LU R2, [R1+0xa0] ;  /* 0x0000a00001027983 */ /* 0x0001620000300800 */
[-C--:B--2---:R-:W-:Y:S02]  /*5870*/  IMAD R26, R31, R28.reuse, RZ ;  /* 0x0000001c1f1a7224 */ /* 0x084fe400078e02ff */
[----:B------:R-:W-:-:S04]  /*5880*/  IMAD.WIDE.U32 R24, R30, R28, R24 ;  /* 0x0000001c1e187225 */ /* 0x000fc800078e0018 */
[----:B------:R-:W-:Y:S01]  /*5890*/  IMAD R27, R30, R29, R26 ;  /* 0x0000001d1e1b7224 */ /* 0x000fe200078e021a */
[----:B------:R-:W-:Y:S01]  /*58a0*/  LEA R26, P0, R28, R24, 0x3 ;  /* 0x000000181c1a7211 */ /* 0x000fe200078018ff */
[----:B----4-:R-:W-:Y:S01]  /*58b0*/  IMAD.IADD R39, R0, 0x1, -R34 ;  /* 0x0000000100277824 */ /* 0x010fe200078e0a22 */
[----:B------:R-:W-:Y:S01]  /*58c0*/  IADD3 R24, P1, R24, UR6, RZ ;  /* 0x0000000618187c10 */ /* 0x000fe2000ff3e0ff */
[----:B------:R0:W5:Y:S01]  /*58d0*/  LDL.LU R0, [R1+0x9c] ;  /* 0x00009c0001007983 */ /* 0x0001620000300800 */
[----:B------:R-:W-:Y:S01]  /*58e0*/  IMAD.IADD R27, R25, 0x1, R27 ;  /* 0x00000001191b7824 */ /* 0x000fe200078e021b */
[----:B------:R-:W-:-:S04]  /*58f0*/  IADD3 R26, P3, R26, UR6, RZ ;  /* 0x000000061a1a7c10 */ /* 0x000fc8000ff7e0ff */
[----:B------:R-:W-:Y:S01]  /*5900*/  LEA.HI.X R29, R28, R27, R29, 0x3, P0 ;  /* 0x0000001b1c1d7211 */ /* 0x000fe200000f1c1d */
[----:B------:R-:W-:Y:S01]  /*5910*/  IMAD R28, R40, -0x2, R35 ;  /* 0xfffffffe281c7824 */ /* 0x000fe200078e0223 */
[----:B------:R-:W-:Y:S01]  /*5920*/  FSETP.NEU.AND P0, PT, RZ, UR25, PT ;  /* 0x00000019ff007c0b */ /* 0x000fe2000bf0d000 */
[----:B------:R-:W-:Y:S01]  /*5930*/  BSSY B0, `(.L_x_35) ;  /* 0x00008db000007945 */ /* 0x000fe20003800000 */
[----:B------:R-:W-:Y:S02]  /*5940*/  IADD3.X R25, R27, UR7, RZ, P1, !PT ;  /* 0x000000071b197c10 */ /* 0x000fe40008ffe4ff */
[----:B------:R-:W-:Y:S01]  /*5950*/  IADD3.X R27, R29, UR7, RZ, P3, !PT ;  /* 0x000000071d1b7c10 */ /* 0x000fe20009ffe4ff */
[----:B------:R-:W-:-:S08]  /*5960*/  IMAD.IADD R34, R28, 0x1, -R37 ;  /* 0x000000011c227824 */ /* 0x000fd000078e0a25 */
[----:B0-----:R-:W-:Y:S05]  /*5970*/  @!P0 BRA `(.L_x_36) ;  /* 0x0000006800d88947 */ /* 0x001fea0003800000 */
[----:B------:R-:W-:Y:S01]  /*5980*/  ULDC.64 UR6, c[0x0][0x5b8] ;  /* 0x00016e0000067ab9 */ /* 0x000fe20000000a00 */
[----:B------:R-:W-:Y:S01]  /*5990*/  ULDC.64 UR8, c[0x0][0x5a8] ;  /* 0x00016a0000087ab9 */ /* 0x000fe20000000a00 */
[----:B------:R-:W-:Y:S01]  /*59a0*/  IMAD.WIDE.U32 R32, R227, UR6, R32 ;  /* 0x00000006e3207c25 */ /* 0x000fe2000f8e0020 */
[----:B------:R-:W-:Y:S03]  /*59b0*/  BSSY B1, `(.L_x_37) ;  /* 0x0000010000017945 */ /* 0x000fe60003800000 */
[----:B------:R-:W-:Y:S01]  /*59c0*/  IMAD R28, R38, UR6, RZ ;  /* 0x00000006261c7c24 */ /* 0x000fe2000f8e02ff */
[----:B------:R-:W-:-:S03]  /*59d0*/  IADD3 R32, P0, R37, R32, RZ ;  /* 0x0000002025207210 */ /* 0x000fc60007f1e0ff */
[----:B------:R-:W-:Y:S01]  /*59e0*/  IMAD R29, R227, UR7, R28 ;  /* 0x00000007e31d7c24 */ /* 0x000fe2000f8e021c */
[----:B------:R-:W-:Y:S02]  /*59f0*/  ULDC.64 UR6, c[0x0][0x5b0] ;  /* 0x00016c0000067ab9 */ /* 0x000fe40000000a00 */
[----:B------:R-:W-:Y:S02]  /*5a00*/  IMAD R35, R31, UR6, RZ ;  /* 0x000000061f237c24 */ /* 0x000fe4000f8e02ff */
[----:B------:R-:W-:Y:S02]  /*5a10*/  IADD3.X R33, R36, R33, R29, P0, !PT ;  /* 0x0000002124217210 */ /* 0x000fe400007fe41d */
[----:B------:R-:W-:Y:S01]  /*5a20*/  ISETP.GE.AND P0, PT, R39, 0x1, PT ;  /* 0x000000012700780c */ /* 0x000fe20003f06270 */
[C---:B------:R-:W-:Y:S02]  /*5a30*/  IMAD R35, R30.reuse, UR7, R35 ;  /* 0x000000071e237c24 */ /* 0x040fe4000f8e0223 */
[----:B------:R-:W-:Y:S01]  /*5a40*/  IMAD.WIDE.U32 R28, R30, UR6, R32 ;  /* 0x000000061e1c7c25 */ /* 0x000fe2000f8e0020 */
[----:B------:R-:W-:-:S02]  /*5a50*/  ISETP.LT.OR P4, PT, R34, 0x1, !P0 ;  /* 0x000000012200780c */ /* 0x000fc40004781670 */
[----:B------:R-:W-:-:S04]  /*5a60*/  IADD3 R28, P1, R28, UR8, RZ ;  /* 0x000000081c1c7c10 */ /* 0x000fc8000ff3e0ff */
[--C-:B------:R-:W-:Y:S02]  /*5a70*/  IADD3.X R29, R29, UR9, R35.reuse, P1, !PT ;  /* 0x000000091d1d7c10 */ /* 0x100fe40008ffe423 */
[----:B------:R-:W-:-:S05]  /*5a80*/  PRMT R35, RZ, 0x7610, R35 ;  /* 0x00007610ff237816 */ /* 0x000fca0000000023 */
[----:B------:R-:W-:Y:S05]  /*5a90*/  @P4 BRA `(.L_x_38) ;  /* 0x0000000000044947 */ /* 0x000fea0003800000 */
[----:B------:R0:W5:Y:S02]  /*5aa0*/  LDG.E.U8 R35, desc[UR22][R28.64] ;  /* 0x000000161c237981 */ /* 0x000164000c1e1100 */
.L_x_38:
[----:B------:R-:W-:Y:S05]  /*5ab0*/  BSYNC B1 ;  /* 0x0000000000017941 */ /* 0x000fea0003800000 */
.L_x_37:
[----:B-----5:R-:W-:Y:S01]  /*5ac0*/  LOP3.LUT R35, R35, 0xff, RZ, 0xc0, !PT ;  /* 0x000000ff23237812 */ /* 0x020fe200078ec0ff */
[----:B------:R-:W-:Y:S01]  /*5ad0*/  BSSY B1, `(.L_x_39) ;  /* 0x000000b000017945 */ /* 0x000fe20003800000 */
[----:B------:R-:W-:Y:S02]  /*5ae0*/  ISETP.LT.OR P3, PT, R34, 0x2, !P0 ;  /* 0x000000022200780c */ /* 0x000fe40004761670 */
[----:B------:R-:W-:-:S05]  /*5af0*/  F2FP.F16.E4M3.UNPACK_B R35, R35 ;  /* 0x00000023ff23723e */ /* 0x000fca00020006ff */
[----:B------:R-:W-:-:S05]  /*5b00*/  HADD2.F32 R35, -RZ, R35.H0_H0 ;  /* 0x20000023ff237230 */ /* 0x000fca0000004100 */
[----:B------:R-:W-:-:S04]  /*5b10*/  FMUL R35, R35, UR25 ;  /* 0x0000001923237c20 */ /* 0x000fc80008400000 */
[----:B------:R-:W-:-:S05]  /*5b20*/  FFMA R35, R226, UR24, R35 ;  /* 0x00000018e2237c23 */ /* 0x000fca0008000023 */
[----:B------:R-:W-:Y:S02]  /*5b30*/  F2FP.SATFINITE.E4M3.F32.PACK_AB_MERGE_C R37, RZ, R35, RZ ;  /* 0x00000023ff25723e */ /* 0x000fe400048070ff */
[----:B------:R-:W-:-:S03]  /*5b40*/  PRMT R35, RZ, 0x7610, R35 ;  /* 0x00007610ff237816 */ /* 0x000fc60000000023 */
[----:B------:R2:W-:Y:S01]  /*5b50*/  @!P4 STG.E.U8 desc[UR22][R24.64], R37 ;  /* 0x000000251800c986 */ /* 0x0005e2000c101116 */
[----:B------:R-:W-:Y:S05]  /*5b60*/  @P3 BRA `(.L_x_40) ;  /* 0x0000000000043947 */ /* 0x000fea0003800000 */
[----:B------:R3:W5:Y:S02]  /*5b70*/  LDG.E.U8 R35, desc[UR22][R28.64+0x1] ;  /* 0x000001161c237981 */ /* 0x000764000c1e1100 */
.L_x_40:
[----:B------:R-:W-:Y:S05]  /*5b80*/  BSYNC B1 ;  /* 0x0000000000017941 */ /* 0x000fea0003800000 */
.L_x_39:
[----:B-----5:R-:W-:Y:S01]  /*5b90*/  LOP3.LUT R35, R35, 0xff, RZ, 0xc0, !PT ;  /* 0x000000ff23237812 */ /* 0x020fe200078ec0ff */
[----:B------:R-:W-:Y:S01]  /*5ba0*/  BSSY B1, `(.L_x_41) ;  /* 0x0000013000017945 */ /* 0x000fe20003800000 */
[----:B--2---:R-:W-:Y:S02]  /*5bb0*/  IADD3 R37, P1, R30, 0x8, RZ ;  /* 0x000000081e257810 */ /* 0x004fe40007f3e0ff */
[----:B------:R-:W-:-:S03]  /*5bc0*/  F2FP.F16.E4M3.UNPACK_B R35, R35 ;  /* 0x00000023ff23723e */ /* 0x000fc600020006ff */
[----:B------:R-:W-:Y:S01]  /*5bd0*/  IMAD.X R31, RZ, RZ, R31, P1 ;  /* 0x000000ffff1f7224 */ /* 0x000fe200008e061f */
[----:B------:R-:W-:Y:S01]  /*5be0*/  ISETP.GE.AND P1, PT, R39, 0x9, PT ;  /* 0x000000092700780c */ /* 0x000fe20003f26270 */
[----:B------:R-:W-:Y:S02]  /*5bf0*/  HADD2.F32 R35, -RZ, R35.H0_H0 ;  /* 0x20000023ff237230 */ /* 0x000fe40000004100 */
[----:B------:R-:W-:Y:S01]  /*5c00*/  IMAD R36, R31, UR6, RZ ;  /* 0x000000061f247c24 */ /* 0x000fe2000f8e02ff */
[----:B------:R-:W-:Y:S01]  /*5c10*/  ISETP.LT.OR P5, PT, R34, 0x1, !P1 ;  /* 0x000000012200780c */ /* 0x000fe20004fa1670 */
[----:B------:R-:W-:-:S04]  /*5c20*/  IMAD.WIDE.U32 R32, R37, UR6, R32 ;  /* 0x0000000625207c25 */ /* 0x000fc8000f8e0020 */
[----:B------:R-:W-:Y:S01]  /*5c30*/  FMUL R30, R35, UR25 ;  /* 0x00000019231e7c20 */ /* 0x000fe20008400000 */
[----:B------:R-:W-:-:S03]  /*5c40*/  IMAD R37, R37, UR7, R36 ;  /* 0x0000000725257c24 */ /* 0x000fc6000f8e0224 */
[----:B------:R-:W-:Y:S01]  /*5c50*/  FFMA R225, R225, UR24, R30 ;  /* 0x00000018e1e17c23 */ /* 0x000fe2000800001e */
[----:B------:R-:W-:Y:S02]  /*5c60*/  IADD3 R30, P4, R32, UR8, RZ ;  /* 0x00000008201e7c10 */ /* 0x000fe4000ff9e0ff */
[----:B------:R-:W-:Y:S02]  /*5c70*/  PRMT R32, RZ, 0x7610, R32 ;  /* 0x00007610ff207816 */ /* 0x000fe40000000020 */
[----:B------:R-:W-:Y:S02]  /*5c80*/  F2FP.SATFINITE.E4M3.F32.PACK_AB_MERGE_C R225, RZ, R225, RZ ;  /* 0x000000e1ffe1723e */ /* 0x000fe400048070ff */
[----:B------:R-:W-:-:S03]  /*5c90*/  IADD3.X R31, R33, UR9, R37, P4, !PT ;  /* 0x00000009211f7c10 */ /* 0x000fc6000a7fe425 */
[----:B------:R2:W-:Y:S01]  /*5ca0*/  @!P3 STG.E.U8 desc[UR22][R24.64+0x1], R225 ;  /* 0x000001e11800b986 */ /* 0x0005e2000c101116 */
[----:B------:R-:W-:Y:S05]  /*5cb0*/  @P5 BRA `(.L_x_42) ;  /* 0x0000000000045947 */ /* 0x000fea0003800000 */
[----:B------:R4:W5:Y:S02]  /*5cc0*/  LDG.E.U8 R32, desc[UR22][R30.64] ;  /* 0x000000161e207981 */ /* 0x000964000c1e1100 */
.L_x_42:
[----:B------:R-:W-:Y:S05]  /*5cd0*/  BSYNC B1 ;  /* 0x0000000000017941 */ /* 0x000fea0003800000 */
.L_x_41:
[----:B-----5:R-:W-:Y:S01]  /*5ce0*/  LOP3.LUT R32, R32, 0xff, RZ, 0xc0, !PT ;  /* 0x000000ff20207812 */ /* 0x020fe200078ec0ff */
[----:B------:R-:W-:Y:S01]  /*5cf0*/  BSSY B1, `(.L_x_43) ;  /* 0x000000b000017945 */ /* 0x000fe20003800000 */
[----:B------:R-:W-:Y:S02]  /*5d00*/  ISETP.LT.OR P3, PT, R34, 0x2, !P1 ;  /* 0x000000022200780c */ /* 0x000fe40004f61670 */
[----:B------:R-:W-:-:S05]  /*5d10*/  F2FP.F16.E4M3.UNPACK_B R32, R32 ;  /* 0x00000020ff20723e */ /* 0x000fca00020006ff */
[----:B------:R-:W-:-:S05]  /*5d20*/  HADD2.F32 R32, -RZ, R32.H0_H0 ;  /* 0x20000020ff207230 */ /* 0x000fca0000004100 */
[----:B------:R-:W-:Y:S01]  /*5d30*/  FMUL R33, R32, UR25 ;  /* 0x0000001920217c20 */ /* 0x000fe20008400000 */
[----:B------:R-:W-:-:S03]  /*5d40*/  PRMT R32, RZ, 0x7610, R32 ;  /* 0x00007610ff207816 */ /* 0x000fc60000000020 */
[----:B------:R-:W-:-:S05]  /*5d50*/  FFMA R33, R224, UR24, R33 ;  /* 0x00000018e0217c23 */ /* 0x000fca0008000021 */
[----:B------:R-:W-:-:S05]  /*5d60*/  F2FP.SATFINITE.E4M3.F32.PACK_AB_MERGE_C R33, RZ, R33, RZ ;  /* 0x00000021ff21723e */ /* 0x000fca00048070ff */
[----:B------:R0:W-:Y:S01]  /*5d70*/  @!P5 STG.E.U8 desc[UR22][R26.64], R33 ;  /* 0x000000211a00d986 */ /* 0x0001e2000c101116 */
[----:B------:R-:W-:Y:S05]  /*5d80*/  @P3 BRA `(.L_x_44) ;  /* 0x0000000000043947 */ /* 0x000fea0003800000 */
[----:B------:R0:W5:Y:S02]  /*5d90*/  LDG.E.U8 R32, desc[UR22][R30.64+0x1] ;  /* 0x000001161e207981 */ /* 0x000164000c1e1100 */
.L_x_44:
[----:B------:R-:W-:Y:S05]  /*5da0*/  BSYNC B1 ;  /* 0x0000000000017941 */ /* 0x000fea0003800000 */
.L_x_43:
[----:B-----5:R-:W-:Y:S01]  /*5db0*/  LOP3.LUT R32, R32, 0xff, RZ, 0xc0, !PT ;  /* 0x000000ff20207812 */ /* 0x020fe200078ec0ff */
[----:B------:R-:W-:Y:S01]  /*5dc0*/  BSSY B1, `(.L_x_45) ;  /* 0x000000b000017945 */ /* 0x000fe20003800000 */
[----:B------:R-:W-:Y:S02]  /*5dd0*/  ISETP.LT.OR P4, PT, R34, 0x9, !P0 ;  /* 0x000000092200780c */ /* 0x000fe40004781670 */
[----:B------:R-:W-:-:S05]  /*5de0*/  F2FP.F16.E4M3.UNPACK_B R32, R32 ;  /* 0x00000020ff20723e */ /* 0x000fca00020006ff */
[----:B------:R-:W-:-:S05]  /*5df0*/  HADD2.F32 R32, -RZ, R32.H0_H0 ;  /* 0x20000020ff207230 */ /* 0x000fca0000004100 */
[----:B------:R-:W-:-:S04]  /*5e00*/  FMUL R32, R32, UR25 ;  /* 0x0000001920207c20 */ /* 0x000fc80008400000 */
[----:B------:R-:W-:-:S05]  /*5e10*/  FFMA R32, R223, UR24, R32 ;  /* 0x00000018df207c23 */ /* 0x000fca0008000020 */
[----:B0-----:R-:W-:Y:S02]  /*5e20*/  F2FP.SATFINITE.E4M3.F32.PACK_AB_MERGE_C R33, RZ, R32, RZ ;  /* 0x00000020ff21723e */ /* 0x001fe400048070ff */
[----:B------:R-:W-:-:S03]  /*5e30*/  PRMT R32, RZ, 0x7610, R32 ;  /* 0x00007610ff207816 */ /* 0x000fc60000000020 */
[----:B------:R0:W-:Y:S01]  /*5e40*/  @!P3 STG.E.U8 desc[UR22][R26.64+0x1], R33 ;  /* 0x000001211a00b986 */ /* 0x0001e2000c101116 */
[----:B------:R-:W-:Y:S05]  /*5e50*/  @P4 BRA `(.L_x_46) ;  /* 0x0000000000044947 */ /* 0x000fea0003800000 */
[----:B------:R0:W5:Y:S02]  /*5e60*/  LDG.E.U8 R32, desc[UR22][R28.64+0x8] ;  /* 0x000008161c207981 */ /* 0x000164000c1e1100 */
.L_x_46:
[----:B------:R-:W-:Y:S05]  /*5e70*/  BSYNC B1 ;  /* 0x0000000000017941 */ /* 0x000fea0003800000 */
.L_x_45:
[----:B-----5:R-:W-:Y:S01]  /*5e80*/  LOP3.LUT R32, R32, 0xff, RZ, 0xc0, !PT ;  /* 0x000000ff20207812 */ /* 0x020fe200078ec0ff */
[----:B------:R-:W-:Y:S01]  /*5e90*/  BSSY B1, `(.L_x_47) ;  /* 0x000000b000017945 */ /* 0x000fe20003800000 */
[----:B------:R-:W-:Y:S02]  /*5ea0*/  ISETP.LT.OR P3, PT, R34, 0xa, !P0 ;  /* 0x0000000a2200780c */ /* 0x000fe40004761670 */
[----:B------:R-:W-:-:S05]  /*5eb0*/  F2FP.F16.E4M3.UNPACK_B R32, R32 ;  /* 0x00000020ff20723e */ /* 0x000fca00020006ff */
[----:B------:R-:W-:-:S05]  /*5ec0*/  HADD2.F32 R32, -RZ, R32.H0_H0 ;  /* 0x20000020ff207230 */ /* 0x000fca0000004100 */
[----:B0-----:R-:W-:Y:S01]  /*5ed0*/  FMUL R33, R32, UR25 ;  /* 0x0000001920217c20 */ /* 0x001fe20008400000 */
[----:B------:R-:W-:-:S03]  /*5ee0*/  PRMT R32, RZ, 0x7610, R32 ;  /* 0x00007610ff207816 */ /* 0x000fc60000000020 */
[----:B------:R-:W-:-:S05]  /*5ef0*/  FFMA R33, R222, UR24, R33 ;  /* 0x00000018de217c23 */ /* 0x000fca0008000021 */
[----:B------:R-:W-:-:S05]  /*5f00*/  F2FP.SATFINITE.E4M3.F32.PACK_AB_MERGE_C R33, RZ, R33, RZ ;  /* 0x00000021ff21723e */ /* 0x000fca00048070ff */
[----:B------:R0:W-:Y:S01]  /*5f10*/  @!P4 STG.E.U8 desc[UR22][R24.64+0x8], R33 ;  /* 0x000008211800c986 */ /* 0x0001e2000c101116 */
[----:B------:R-:W-:Y:S05]  /*5f20*/  @P3 BRA `(.L_x_48) ;  /* 0x0000000000043947 */ /* 0x000fea0003800000 */
[----:B------:R0:W5:Y:S02]  /*5f30*/  LDG.E.U8 R32, desc[UR22][R28.64+0x9] ;  /* 0x000009161c207981 */ /* 0x000164000c1e1100 */
.L_x_48:
[----:B------:R-:W-:Y:S05]  /*5f40*/  BSYNC B1 ;  /* 0x0000000000017941 */ /* 0x000fea0003800000 */
.L_x_47:
        /* <DEDUP_REMOVED lines=12> */
.L_x_50:
[----:B------:R-:W-:Y:S05]  /*6010*/  BSYNC B1 ;  /* 0x0000000000017941 */ /* 0x000fea0003800000 */
.L_x_49:
        /* <DEDUP_REMOVED lines=12> */
.L_x_52:
[----:B------:R-:W-:Y:S05]  /*60e0*/  BSYNC B1 ;  /* 0x0000000000017941 */ /* 0x000fea0003800000 */
.L_x_51:
        /* <DEDUP_REMOVED lines=12> */
.L_x_54:
[----:B------:R-:W-:Y:S05]  /*61b0*/  BSYNC B1 ;  /* 0x0000000000017941 */ /* 0x000fea0003800000 */
.L_x_53:
        /* <DEDUP_REMOVED lines=12> */
.L_x_56:
[----:B------:R-:W-:Y:S05]  /*6280*/  BSYNC B1 ;  /* 0x0000000000017941 */ /* 0x000fea0003800000 */
.L_x_55:
        /* <DEDUP_REMOVED lines=12> */
.L_x_58:
[----:B------:R-:W-:Y:S05]  /*6350*/  BSYNC B1 ;  /* 0x0000000000017941 */ /* 0x000fea0003800000 */
.L_x_57:
        /* <DEDUP_REMOVED lines=12> */
.L_x_60:
[----:B------:R-:W-:Y:S05]  /*6420*/  BSYNC B1 ;  /* 0x0000000000017941 */ /* 0x000fea0003800000 */
.L_x_59:
        /* <DEDUP_REMOVED lines=12> */
.L_x_62:
[----:B------:R-:W-:Y:S05]  /*64f0*/  BSYNC B1 ;  /* 0x0000000000017941 */ /* 0x000fea0003800000 */
.L_x_61:
        /* <DEDUP_REMOVED lines=12> */
.L_x_64:
[----:B------:R-:W-:Y:S05]  /*65c0*/  BSYNC B1 ;  /* 0x0000000000017941 */ /* 0x000fea0003800000 */
.L_x_63:
        /* <DEDUP_REMOVED lines=12> */
.L_x_66:
[----:B------:R-:W-:Y:S05]  /*6690*/  BSYNC B1 ;  /* 0x0000000000017941 */ /* 0x000fea0003800000 */
.L_x_65:
        /* <DEDUP_REMOVED lines=12> */
.L_x_68:
[----:B------:R-:W-:Y:S05]  /*6760*/  BSYNC B1 ;  /* 0x0000000000017941 */ /* 0x000fea0003800000 */
.L_x_67:
        /* <DEDUP_REMOVED lines=12> */
.L_x_70:
[----:B------:R-:W-:Y:S05]  /*6830*/  BSYNC B1 ;  /* 0x0000000000017941 */ /* 0x000fea0003800000 */
.L_x_69:
        /* <DEDUP_REMOVED lines=12> */
.L_x_72:
[----:B------:R-:W-:Y:S05]  /*6900*/  BSYNC B1 ;  /* 0x0000000000017941 */ /* 0x000fea0003800000 */
.L_x_71:
        /* <DEDUP_REMOVED lines=12> */
.L_x_74:
[----:B------:R-:W-:Y:S05]  /*69d0*/  BSYNC B1 ;  /* 0x0000000000017941 */ /* 0x000fea0003800000 */
.L_x_73:
        /* <DEDUP_REMOVED lines=12> */
.L_x_76:
[----:B------:R-:W-:Y:S05]  /*6aa0*/  BSYNC B1 ;  /* 0x0000000000017941 */ /* 0x000fea0003800000 */
.L_x_75:
        /* <DEDUP_REMOVED lines=12> */
.L_x_78:
[----:B------:R-:W-:Y:S05]  /*6b70*/  BSYNC B1 ;  /* 0x0000000000017941 */ /* 0x000fea0003800000 */
.L_x_77:
        /* <DEDUP_REMOVED lines=12> */
.L_x_80:
[----:B------:R-:W-:Y:S05]  /*6c40*/  BSYNC B1 ;  /* 0x0000000000017941 */ /* 0x000fea0003800000 */
.L_x_79:
        /* <DEDUP_REMOVED lines=12> */
.L_x_82:
[----:B------:R-:W-:Y:S05]  /*6d10*/  BSYNC B1 ;  /* 0x0000000000017941 */ /* 0x000fea0003800000 */
.L_x_81:
        /* <DEDUP_REMOVED lines=12> */
.L_x_84:
[----:B------:R-:W-:Y:S05]  /*6de0*/  BSYNC B1 ;  /* 0x0000000000017941 */ /* 0x000fea0003800000 */
.L_x_83:
        /* <DEDUP_REMOVED lines=12> */
.L_x_86:
[----:B------:R-:W-:Y:S05]  /*6eb0*/  BSYNC B1 ;  /* 0x0000000000017941 */ /* 0x000fea0003800000 */
.L_x_85:
        /* <DEDUP_REMOVED lines=12> */
.L_x_88:
[----:B------:R-:W-:Y:S05]  /*6f80*/  BSYNC B1 ;  /* 0x0000000000017941 */ /* 0x000fea0003800000 */
.L_x_87:
        /* <DEDUP_REMOVED lines=12> */
.L_x_90:
[----:B------:R-:W-:Y:S05]  /*7050*/  BSYNC B1 ;  /* 0x0000000000017941 */ /* 0x000fea0003800000 */
.L_x_89:
        /* <DEDUP_REMOVED lines=12> */
.L_x_92:
[----:B------:R-:W-:Y:S05]  /*7120*/  BSYNC B1 ;  /* 0x0000000000017941 */ /* 0x000fea0003800000 */
.L_x_91:
        /* <DEDUP_REMOVED lines=12> */
.L_x_94:
[----:B------:R-:W-:Y:S05]  /*71f0*/  BSYNC B1 ;  /* 0x0000000000017941 */ /* 0x000fea0003800000 */
.L_x_93:
        /* <DEDUP_REMOVED lines=12> */
.L_x_96:
[----:B------:R-:W-:Y:S05]  /*72c0*/  BSYNC B1 ;  /* 0x0000000000017941 */ /* 0x000fea0003800000 */
.L_x_95:
        /* <DEDUP_REMOVED lines=12> */
.L_x_98:
[----:B------:R-:W-:Y:S05]  /*7390*/  BSYNC B1 ;  /* 0x0000000000017941 */ /* 0x000fea0003800000 */
.L_x_97:
        /* <DEDUP_REMOVED lines=12> */
.L_x_100:
[----:B------:R-:W-:Y:S05]  /*7460*/  BSYNC B1 ;  /* 0x0000000000017941 */ /* 0x000fea0003800000 */
.L_x_99:
        /* <DEDUP_REMOVED lines=12> */
.L_x_102:
[----:B------:R-:W-:Y:S05]  /*7530*/  BSYNC B1 ;  /* 0x0000000000017941 */ /* 0x000fea0003800000 */
.L_x_101:
        /* <DEDUP_REMOVED lines=12> */
.L_x_104:
[----:B------:R-:W-:Y:S05]  /*7600*/  BSYNC B1 ;  /* 0x0000000000017941 */ /* 0x000fea0003800000 */
.L_x_103:
        /* <DEDUP_REMOVED lines=12> */
.L_x_106:
[----:B------:R-:W-:Y:S05]  /*76d0*/  BSYNC B1 ;  /* 0x0000000000017941 */ /* 0x000fea0003800000 */
.L_x_105:
        /* <DEDUP_REMOVED lines=12> */
.L_x_108:
[----:B------:R-:W-:Y:S05]  /*77a0*/  BSYNC B1 ;  /* 0x0000000000017941 */ /* 0x000fea0003800000 */
.L_x_107:
        /* <DEDUP_REMOVED lines=12> */
.L_x_110:
[----:B------:R-:W-:Y:S05]  /*7870*/  BSYNC B1 ;  /* 0x0000000000017941 */ /* 0x000fea0003800000 */
.L_x_109:
        /* <DEDUP_REMOVED lines=12> */
.L_x_112:
[----:B------:R-:W-:Y:S05]  /*7940*/  BSYNC B1 ;  /* 0x0000000000017941 */ /* 0x000fea0003800000 */
.L_x_111:
        /* <DEDUP_REMOVED lines=12> */
.L_x_114:
[----:B------:R-:W-:Y:S05]  /*7a10*/  BSYNC B1 ;  /* 0x0000000000017941 */ /* 0x000fea0003800000 */
.L_x_113:
        /* <DEDUP_REMOVED lines=12> */
.L_x_116:
[----:B------:R-:W-:Y:S05]  /*7ae0*/  BSYNC B1 ;  /* 0x0000000000017941 */ /* 0x000fea0003800000 */
.L_x_115:
        /* <DEDUP_REMOVED lines=12> */
.L_x_118:
[----:B------:R-:W-:Y:S05]  /*7bb0*/  BSYNC B1 ;  /* 0x0000000000017941 */ /* 0x000fea0003800000 */
.L_x_117:
        /* <DEDUP_REMOVED lines=12> */
.L_x_120:
[----:B------:R-:W-:Y:S05]  /*7c80*/  BSYNC B1 ;  /* 0x0000000000017941 */ /* 0x000fea0003800000 */
.L_x_119:
        /* <DEDUP_REMOVED lines=12> */
.L_x_122:
[----:B------:R-:W-:Y:S05]  /*7d50*/  BSYNC B1 ;  /* 0x0000000000017941 */ /* 0x000fea0003800000 */
.L_x_121:
        /* <DEDUP_REMOVED lines=12> */
.L_x_124:
[----:B------:R-:W-:Y:S05]  /*7e20*/  BSYNC B1 ;  /* 0x0000000000017941 */ /* 0x000fea0003800000 */
.L_x_123:
        /* <DEDUP_REMOVED lines=12> */
.L_x_126:
[----:B------:R-:W-:Y:S05]  /*7ef0*/  BSYNC B1 ;  /* 0x0000000000017941 */ /* 0x000fea0003800000 */
.L_x_125:
        /* <DEDUP_REMOVED lines=12> */
.L_x_128:
[----:B------:R-:W-:Y:S05]  /*7fc0*/  BSYNC B1 ;  /* 0x0000000000017941 */ /* 0x000fea0003800000 */
.L_x_127:
        /* <DEDUP_REMOVED lines=12> */
.L_x_130:
[----:B------:R-:W-:Y:S05]  /*8090*/  BSYNC B1 ;  /* 0x0000000000017941 */ /* 0x000fea0003800000 */
.L_x_129:
        /* <DEDUP_REMOVED lines=12> */
.L_x_132:
[----:B------:R-:W-:Y:S05]  /*8160*/  BSYNC B1 ;  /* 0x0000000000017941 */ /* 0x000fea0003800000 */
.L_x_131:
        /* <DEDUP_REMOVED lines=12> */
.L_x_134:
[----:B------:R-:W-:Y:S05]  /*8230*/  BSYNC B1 ;  /* 0x0000000000017941 */ /* 0x000fea0003800000 */
.L_x_133:
        /* <DEDUP_REMOVED lines=12> */
.L_x_136:
[----:B------:R-:W-:Y:S05]  /*8300*/  BSYNC B1 ;  /* 0x0000000000017941 */ /* 0x000fea0003800000 */
.L_x_135:
        /* <DEDUP_REMOVED lines=12> */
.L_x_138:
[----:B------:R-:W-:Y:S05]  /*83d0*/  BSYNC B1 ;  /* 0x0000000000017941 */ /* 0x000fea0003800000 */
.L_x_137:
        /* <DEDUP_REMOVED lines=12> */
.L_x_140:
[----:B------:R-:W-:Y:S05]  /*84a0*/  BSYNC B1 ;  /* 0x0000000000017941 */ /* 0x000fea0003800000 */
.L_x_139:
        /* <DEDUP_REMOVED lines=12> */
.L_x_142:
[----:B------:R-:W-:Y:S05]  /*8570*/  BSYNC B1 ;  /* 0x0000000000017941 */ /* 0x000fea0003800000 */
.L_x_141:
        /* <DEDUP_REMOVED lines=12> */
.L_x_144:
[----:B------:R-:W-:Y:S05]  /*8640*/  BSYNC B1 ;  /* 0x0000000000017941 */ /* 0x000fea0003800000 */
.L_x_143:
        /* <DEDUP_REMOVED lines=12> */
.L_x_146:
[----:B------:R-:W-:Y:S05]  /*8710*/  BSYNC B1 ;  /* 0x0000000000017941 */ /* 0x000fea0003800000 */
.L_x_145:
        /* <DEDUP_REMOVED lines=12> */
.L_x_148:
[----:B------:R-:W-:Y:S05]  /*87e0*/  BSYNC B1 ;  /* 0x0000000000017941 */ /* 0x000fea0003800000 */
.L_x_147:
        /* <DEDUP_REMOVED lines=12> */
.L_x_150:
[----:B------:R-:W-:Y:S05]  /*88b0*/  BSYNC B1 ;  /* 0x0000000000017941 */ /* 0x000fea0003800000 */
.L_x_149:
        /* <DEDUP_REMOVED lines=12> */
.L_x_152:
[----:B------:R-:W-:Y:S05]  /*8980*/  BSYNC B1 ;  /* 0x0000000000017941 */ /* 0x000fea0003800000 */
.L_x_151:
        /* <DEDUP_REMOVED lines=12> */
.L_x_154:
[----:B------:R-:W-:Y:S05]  /*8a50*/  BSYNC B1 ;  /* 0x0000000000017941 */ /* 0x000fea0003800000 */
.L_x_153:
        /* <DEDUP_REMOVED lines=12> */
.L_x_156:
[----:B------:R-:W-:Y:S05]  /*8b20*/  BSYNC B1 ;  /* 0x0000000000017941 */ /* 0x000fea0003800000 */
.L_x_155:
        /* <DEDUP_REMOVED lines=12> */
.L_x_158:
[----:B------:R-:W-:Y:S05]  /*8bf0*/  BSYNC B1 ;  /* 0x0000000000017941 */ /* 0x000fea0003800000 */
.L_x_157:
        /* <DEDUP_REMOVED lines=12> */
.L_x_160:
[----:B------:R-:W-:Y:S05]  /*8cc0*/  BSYNC B1 ;  /* 0x0000000000017941 */ /* 0x000fea0003800000 */
.L_x_159:
        /* <DEDUP_REMOVED lines=12> */
.L_x_162:
[----:B------:R-:W-:Y:S05]  /*8d90*/  BSYNC B1 ;  /* 0x0000000000017941 */ /* 0x000fea0003800000 */
.L_x_161:
        /* <DEDUP_REMOVED lines=12> */
.L_x_164:
[----:B------:R-:W-:Y:S05]  /*8e60*/  BSYNC B1 ;  /* 0x0000000000017941 */ /* 0x000fea0003800000 */
.L_x_163:
        /* <DEDUP_REMOVED lines=12> */
.L_x_166:
[----:B------:R-:W-:Y:S05]  /*8f30*/  BSYNC B1 ;  /* 0x0000000000017941 */ /* 0x000fea0003800000 */
.L_x_165:
        /* <DEDUP_REMOVED lines=12> */
.L_x_168:
[----:B------:R-:W-:Y:S05]  /*9000*/  BSYNC B1 ;  /* 0x0000000000017941 */ /* 0x000fea0003800000 */
.L_x_167:
        /* <DEDUP_REMOVED lines=12> */
.L_x_170:
[----:B------:R-:W-:Y:S05]  /*90d0*/  BSYNC B1 ;  /* 0x0000000000017941 */ /* 0x000fea0003800000 */
.L_x_169:
        /* <DEDUP_REMOVED lines=12> */
.L_x_172:
[----:B------:R-:W-:Y:S05]  /*91a0*/  BSYNC B1 ;  /* 0x0000000000017941 */ /* 0x000fea0003800000 */
.L_x_171:
        /* <DEDUP_REMOVED lines=12> */
.L_x_174:
[----:B------:R-:W-:Y:S05]  /*9270*/  BSYNC B1 ;  /* 0x0000000000017941 */ /* 0x000fea0003800000 */
.L_x_173:
        /* <DEDUP_REMOVED lines=12> */
.L_x_176:
[----:B------:R-:W-:Y:S05]  /*9340*/  BSYNC B1 ;  /* 0x0000000000017941 */ /* 0x000fea0003800000 */
.L_x_175:
        /* <DEDUP_REMOVED lines=12> */
.L_x_178:
[----:B------:R-:W-:Y:S05]  /*9410*/  BSYNC B1 ;  /* 0x0000000000017941 */ /* 0x000fea0003800000 */
.L_x_177:
        /* <DEDUP_REMOVED lines=12> */
.L_x_180:
[----:B------:R-:W-:Y:S05]  /*94e0*/  BSYNC B1 ;  /* 0x0000000000017941 */ /* 0x000fea0003800000 */
.L_x_179:
        /* <DEDUP_REMOVED lines=12> */
.L_x_182:
[----:B------:R-:W-:Y:S05]  /*95b0*/  BSYNC B1 ;  /* 0x0000000000017941 */ /* 0x000fea0003800000 */
.L_x_181:
        /* <DEDUP_REMOVED lines=12> */
.L_x_184:
[----:B------:R-:W-:Y:S05]  /*9680*/  BSYNC B1 ;  /* 0x0000000000017941 */ /* 0x000fea0003800000 */
.L_x_183:
        /* <DEDUP_REMOVED lines=12> */
.L_x_186:
[----:B------:R-:W-:Y:S05]  /*9750*/  BSYNC B1 ;  /* 0x0000000000017941 */ /* 0x000fea0003800000 */
.L_x_185:
        /* <DEDUP_REMOVED lines=12> */
.L_x_188:
[----:B------:R-:W-:Y:S05]  /*9820*/  BSYNC B1 ;  /* 0x0000000000017941 */ /* 0x000fea0003800000 */
.L_x_187:
[----:B-----5:R-:W-:Y:S01]  /*9830*/  LOP3.LUT R32, R32, 0xff, RZ, 0xc0, !PT ;  /* 0x000000ff20207812 */ /* 0x020fe200078ec0ff */
[----:B------:R-:W-:Y:S01]  /*9840*/  BSSY B1, `(.L_x_189) ;  /* 0x000000b000017945 */ /* 0x000fe20003800000 */
[----:B------:R-:W-:Y:S02]  /*9850*/  ISETP.LT.OR P4, PT, R34, 0x99, !P0 ;  /* 0x000000992200780c */ /* 0x000fe40004781670 */
[----:B------:R-:W-:-:S05]  /*9860*/  F2FP.F16.E4M3.UNPACK_B R32, R32 ;  /* 0x00000020ff20723e */ /* 0x000fca00020006ff */
[----:B------:R-:W-:-:S05]  /*9870*/  HADD2.F32 R32, -RZ, R32.H0_H0 ;  /* 0x20000020ff207230 */ /* 0x000fca0000004100 */
[----:B------:R-:W-:-:S04]  /*9880*/  FMUL R32, R32, UR25 ;  /* 0x0000001920207c20 */ /* 0x000fc80008400000 */
[----:B------:R-:W-:Y:S01]  /*9890*/  FFMA R32, R23, UR24, R32 ;  /* 0x0000001817207c23 */ /* 0x000fe20008000020 */
[----:B------:R-:W-:-:S04]  /*98a0*/  PRMT R23, RZ, 0x7610, R23 ;  /* 0x00007610ff177816 */ /* 0x000fc80000000017 */
[----:B0-----:R-:W-:-:S05]  /*98b0*/  F2FP.SATFINITE.E4M3.F32.PACK_AB_MERGE_C R33, RZ, R32, RZ ;  /* 0x00000020ff21723e */ /* 0x001fca00048070ff */
[----:B------:R0:W-:Y:S01]  /*98c0*/  @!P3 STG.E.U8 desc[UR22][R26.64+0x91], R33 ;  /* 0x000091211a00b986 */ /* 0x0001e2000c101116 */
[----:B------:R-:W-:Y:S05]  /*98d0*/  @P4 BRA `(.L_x_190) ;  /* 0x0000000000044947 */ /* 0x000fea0003800000 */
[----:B------:R0:W5:Y:S02]  /*98e0*/  LDG.E.U8 R23, desc[UR22][R28.64+0x98] ;  /* 0x000098161c177981 */ /* 0x000164000c1e1100 */
.L_x_190:
[----:B------:R-:W-:Y:S05]  /*98f0*/  BSYNC B1 ;  /* 0x0000000000017941 */ /* 0x000fea0003800000 */
.L_x_189:
        /* <DEDUP_REMOVED lines=8> */
[----:B------:R-:W-:-:S05]  /*9980*/  F2FP.SATFINITE.E4M3.F32.PACK_AB_MERGE_C R23, RZ, R23, RZ ;  /* 0x00000017ff17723e */ /* 0x000fca00048070ff */
[----:B------:R0:W-:Y:S01]  /*9990*/  @!P4 STG.E.U8 desc[UR22][R24.64+0x98], R23 ;  /* 0x000098171800c986 */ /* 0x0001e2000c101116 */
[----:B------:R-:W-:Y:S05]  /*99a0*/  @P3 BRA `(.L_x_192) ;  /* 0x0000000000043947 */ /* 0x000fea0003800000 */
[----:B------:R0:W5:Y:S02]  /*99b0*/  LDG.E.U8 R22, desc[UR22][R28.64+0x99] ;  /* 0x000099161c167981 */ /* 0x000164000c1e1100 */
.L_x_192:
[----:B------:R-:W-:Y:S05]  /*99c0*/  BSYNC B1 ;  /* 0x0000000000017941 */ /* 0x000fea0003800000 */
.L_x_191:
        /* <DEDUP_REMOVED lines=12> */
.L_x_194:
[----:B------:R-:W-:Y:S05]  /*9a90*/  BSYNC B1 ;  /* 0x0000000000017941 */ /* 0x000fea0003800000 */
.L_x_193:
        /* <DEDUP_REMOVED lines=12> */
.L_x_196:
[----:B------:R-:W-:Y:S05]  /*9b60*/  BSYNC B1 ;  /* 0x0000000000017941 */ /* 0x000fea0003800000 */
.L_x_195:
        /* <DEDUP_REMOVED lines=12> */
.L_x_198:
[----:B------:R-:W-:Y:S05]  /*9c30*/  BSYNC B1 ;  /* 0x0000000000017941 */ /* 0x000fea0003800000 */
.L_x_197:
        /* <DEDUP_REMOVED lines=12> */
.L_x_200:
[----:B------:R-:W-:Y:S05]  /*9d00*/  BSYNC B1 ;  /* 0x0000000000017941 */ /* 0x000fea0003800000 */
.L_x_199:
        /* <DEDUP_REMOVED lines=12> */
.L_x_202:
[----:B------:R-:W-:Y:S05]  /*9dd0*/  BSYNC B1 ;  /* 0x0000000000017941 */ /* 0x000fea0003800000 */
.L_x_201:
        /* <DEDUP_REMOVED lines=12> */
.L_x_204:
[----:B------:R-:W-:Y:S05]  /*9ea0*/  BSYNC B1 ;  /* 0x0000000000017941 */ /* 0x000fea0003800000 */
.L_x_203:
        /* <DEDUP_REMOVED lines=12> */
.L_x_206:
[----:B------:R-:W-:Y:S05]  /*9f70*/  BSYNC B1 ;  /* 0x0000000000017941 */ /* 0x000fea0003800000 */
.L_x_205:
        /* <DEDUP_REMOVED lines=12> */
.L_x_208:
[----:B------:R-:W-:Y:S05]  /*a040*/  BSYNC B1 ;  /* 0x0000000000017941 */ /* 0x000fea0003800000 */
.L_x_207:
        /* <DEDUP_REMOVED lines=12> */
.L_x_210:
[----:B------:R-:W-:Y:S05]  /*a110*/  BSYNC B1 ;  /* 0x0000000000017941 */ /* 0x000fea0003800000 */
.L_x_209:
        /* <DEDUP_REMOVED lines=12> */
.L_x_212:
[----:B------:R-:W-:Y:S05]  /*a1e0*/  BSYNC B1 ;  /* 0x0000000000017941 */ /* 0x000fea0003800000 */
.L_x_211:
        /* <DEDUP_REMOVED lines=12> */
.L_x_214:
[----:B------:R-:W-:Y:S05]  /*a2b0*/  BSYNC B1 ;  /* 0x0000000000017941 */ /* 0x000fea0003800000 */
.L_x_213:
        /* <DEDUP_REMOVED lines=12> */
.L_x_216:
[----:B------:R-:W-:Y:S05]  /*a380*/  BSYNC B1 ;  /* 0x0000000000017941 */ /* 0x000fea0003800000 */
.L_x_215:
        /* <DEDUP_REMOVED lines=12> */
.L_x_218:
[----:B------:R-:W-:Y:S05]  /*a450*/  BSYNC B1 ;  /* 0x0000000000017941 */ /* 0x000fea0003800000 */
.L_x_217:
        /* <DEDUP_REMOVED lines=12> */
.L_x_220:
[----:B------:R-:W-:Y:S05]  /*a520*/  BSYNC B1 ;  /* 0x0000000000017941 */ /* 0x000fea0003800000 */
.L_x_219:
        /* <DEDUP_REMOVED lines=12> */
.L_x_222:
[----:B------:R-:W-:Y:S05]  /*a5f0*/  BSYNC B1 ;  /* 0x0000000000017941 */ /* 0x000fea0003800000 */
.L_x_221:
        /* <DEDUP_REMOVED lines=12> */
.L_x_224:
[----:B------:R-:W-:Y:S05]  /*a6c0*/  BSYNC B1 ;  /* 0x0000000000017941 */ /* 0x000fea0003800000 */
.L_x_223:
        /* <DEDUP_REMOVED lines=12> */
.L_x_226:
[----:B------:R-:W-:Y:S05]  /*a790*/  BSYNC B1 ;  /* 0x0000000000017941 */ /* 0x000fea0003800000 */
.L_x_225:
        /* <DEDUP_REMOVED lines=12> */
.L_x_228:
[----:B------:R-:W-:Y:S05]  /*a860*/  BSYNC B1 ;  /* 0x0000000000017941 */ /* 0x000fea0003800000 */
.L_x_227:
        /* <DEDUP_REMOVED lines=12> */
.L_x_230:
[----:B------:R-:W-:Y:S05]  /*a930*/  BSYNC B1 ;  /* 0x0000000000017941 */ /* 0x000fea0003800000 */
.L_x_229:
        /* <DEDUP_REMOVED lines=12> */
.L_x_232:
[----:B------:R-:W-:Y:S05]  /*aa00*/  BSYNC B1 ;  /* 0x0000000000017941 */ /* 0x000fea0003800000 */
.L_x_231:
[----:B-----5:R-:W-:Y:S01]  /*aa10*/  LOP3.LUT R2, R2, 0xff, RZ, 0xc0, !PT ;  /* 0x000000ff02027812 */ /* 0x020fe200078ec0ff */
[----:B------:R-:W-:Y:S01]  /*aa20*/  BSSY B1, `(.L_x_233) ;  /* 0x000000b000017945 */ /* 0x000fe20003800000 */
[----:B------:R-:W-:Y:S02]  /*aa30*/  ISETP.LT.OR P4, PT, R34, 0xc1, !P1 ;  /* 0x000000c12200780c */ /* 0x000fe40004f81670 */
[----:B------:R-:W-:-:S05]  /*aa40*/  F2FP.F16.E4M3.UNPACK_B R2, R2 ;  /* 0x00000002ff02723e */ /* 0x000fca00020006ff */
[----:B------:R-:W-:-:S05]  /*aa50*/  HADD2.F32 R2, -RZ, R2.H0_H0 ;  /* 0x20000002ff027230 */ /* 0x000fca0000004100 */
[----:B0-----:R-:W-:-:S04]  /*aa60*/  FMUL R3, R2, UR25 ;  /* 0x0000001902037c20 */ /* 0x001fc80008400000 */
[----:B------:R-:W-:Y:S01]  /*aa70*/  FFMA R3, R0, UR24, R3 ;  /* 0x0000001800037c23 */ /* 0x000fe20008000003 */
[----:B------:R-:W-:-:S04]  /*aa80*/  PRMT R0, RZ, 0x7610, R0 ;  /* 0x00007610ff007816 */ /* 0x000fc80000000000 */
[----:B------:R-:W-:-:S05]  /*aa90*/  F2FP.SATFINITE.E4M3.F32.PACK_AB_MERGE_C R3, RZ, R3, RZ ;  /* 0x00000003ff03723e */ /* 0x000fca00048070ff */
[----:B------:R0:W-:Y:S01]  /*aaa0*/  @!P3 STG.E.U8 desc[UR22][R24.64+0xc1], R3 ;  /* 0x0000c1031800b986 */ /* 0x0001e2000c101116 */
[----:B------:R-:W-:Y:S05]  /*aab0*/  @P4 BRA `(.L_x_234) ;  /* 0x0000000000044947 */ /* 0x000fea0003800000 */
[----:B------:R0:W5:Y:S02]  /*aac0*/  LDG.E.U8 R0, desc[UR22][R30.64+0xc0] ;  /* 0x0000c0161e007981 */ /* 0x000164000c1e1100 */
.L_x_234:
[----:B------:R-:W-:Y:S05]  /*aad0*/  BSYNC B1 ;  /* 0x0000000000017941 */ /* 0x000fea0003800000 */
.L_x_233:
[----:B------:R-:W2:Y:S01]  /*aae0*/  LDL.LU R2, [R1] ;  /* 0x0000000001027983 */ /* 0x000ea20000300800 */
[----:B-----5:R-:W-:Y:S01]  /*aaf0*/  LOP3.LUT R0, R0, 0xff, RZ, 0xc0, !PT ;  /* 0x000000ff00007812 */ /* 0x020fe200078ec0ff */
[----:B------:R-:W-:Y:S01]  /*ab00*/  BSSY B1, `(.L_x_235) ;  /* 0x000000b000017945 */ /* 0x000fe20003800000 */
[----:B------:R-:W-:Y:S02]  /*ab10*/  ISETP.LT.OR P3, PT, R34, 0xc2, !P1 ;  /* 0x000000c22200780c */ /* 0x000fe40004f61670 */
[----:B------:R-:W-:-:S05]  /*ab20*/  F2FP.F16.E4M3.UNPACK_B R0, R0 ;  /* 0x00000000ff00723e */ /* 0x000fca00020006ff */
[----:B------:R-:W-:-:S05]  /*ab30*/  HADD2.F32 R0, -RZ, R0.H0_H0 ;  /* 0x20000000ff007230 */ /* 0x000fca0000004100 */
[----:B------:R-:W-:-:S04]  /*ab40*/  FMUL R0, R0, UR25 ;  /* 0x0000001900007c20 */ /* 0x000fc80008400000 */
[----:B--2---:R-:W-:-:S05]  /*ab50*/  FFMA R0, R2, UR24, R0 ;  /* 0x0000001802007c23 */ /* 0x004fca0008000000 */
[----:B0-----:R-:W-:Y:S02]  /*ab60*/  F2FP.SATFINITE.E4M3.F32.PACK_AB_MERGE_C R3, RZ, R0, RZ ;  /* 0x00000000ff03723e */ /* 0x001fe400048070ff */
[----:B------:R-:W-:-:S03]  /*ab70*/  PRMT R0, RZ, 0x7610, R0 ;  /* 0x00007610ff007816 */ /* 0x000fc60000000000 */
[----:B------:R0:W-:Y:S01]  /*ab80*/  @!P4 STG.E.U8 desc[UR22][R26.64+0xc0], R3 ;  /* 0x0000c0031a00c986 */ /* 0x0001e2000c101116 */
[----:B------:R-:W-:Y:S05]  /*ab90*/  @P3 BRA `(.L_x_236) ;  /* 0x0000000000043947 */ /* 0x000fea0003800000 */
[----:B------:R2:W5:Y:S02]  /*aba0*/  LDG.E.U8 R0, desc[UR22][R30.64+0xc1] ;  /* 0x0000c1161e007981 */ /* 0x000564000c1e1100 */
.L_x_236:
[----:B------:R-:W-:Y:S05]  /*abb0*/  BSYNC B1 ;  /* 0x0000000000017941 */ /* 0x000fea0003800000 */
.L_x_235:
[----:B------:R-:W3:Y:S01]  /*abc0*/  LDL.LU R2, [R1+0x4] ;  /* 0x0000040001027983 */ /* 0x000ee20000300800 */
[----:B-----5:R-:W-:Y:S01]  /*abd0*/  LOP3.LUT R0, R0, 0xff, RZ, 0xc0, !PT ;  /* 0x000000ff00007812 */ /* 0x020fe200078ec0ff */
[----:B------:R-:W-:Y:S01]  /*abe0*/  BSSY B1, `(.L_x_237) ;  /* 0x000000b000017945 */ /* 0x000fe20003800000 */
[----:B------:R-:W-:Y:S02]  /*abf0*/  ISETP.LT.OR P4, PT, R34, 0xc9, !P0 ;  /* 0x000000c92200780c */ /* 0x000fe40004781670 */
[----:B------:R-:W-:-:S05]  /*ac00*/  F2FP.F16.E4M3.UNPACK_B R0, R0 ;  /* 0x00000000ff00723e */ /* 0x000fca00020006ff */
[----:B------:R-:W-:-:S05]  /*ac10*/  HADD2.F32 R0, -RZ, R0.H0_H0 ;  /* 0x20000000ff007230 */ /* 0x000fca0000004100 */
[----:B------:R-:W-:-:S04]  /*ac20*/  FMUL R0, R0, UR25 ;  /* 0x0000001900007c20 */ /* 0x000fc80008400000 */
[----:B---3--:R-:W-:-:S05]  /*ac30*/  FFMA R0, R2, UR24, R0 ;  /* 0x0000001802007c23 */ /* 0x008fca0008000000 */
[----:B0-----:R-:W-:Y:S02]  /*ac40*/  F2FP.SATFINITE.E4M3.F32.PACK_AB_MERGE_C R3, RZ, R0, RZ ;  /* 0x00000000ff03723e */ /* 0x001fe400048070ff */
[----:B------:R-:W-:-:S03]  /*ac50*/  PRMT R0, RZ, 0x7610, R0 ;  /* 0x00007610ff007816 */ /* 0x000fc60000000000 */
[----:B------:R0:W-:Y:S01]  /*ac60*/  @!P3 STG.E.U8 desc[UR22][R26.64+0xc1], R3 ;  /* 0x0000c1031a00b986 */ /* 0x0001e2000c101116 */
[----:B------:R-:W-:Y:S05]  /*ac70*/  @P4 BRA `(.L_x_238) ;  /* 0x0000000000044947 */ /* 0x000fea0003800000 */
[----:B------:R3:W5:Y:S02]  /*ac80*/  LDG.E.U8 R0, desc[UR22][R28.64+0xc8] ;  /* 0x0000c8161c007981 */ /* 0x000764000c1e1100 */
.L_x_238:
[----:B------:R-:W-:Y:S05]  /*ac90*/  BSYNC B1 ;  /* 0x0000000000017941 */ /* 0x000fea0003800000 */
.L_x_237:
[----:B------:R-:W2:Y:S01]  /*aca0*/  LDL.LU R2, [R1+0x8] ;  /* 0x0000080001027983 */ /* 0x000ea20000300800 */
        /* <DEDUP_REMOVED lines=12> */
.L_x_240:
[----:B------:R-:W-:Y:S05]  /*ad70*/  BSYNC B1 ;  /* 0x0000000000017941 */ /* 0x000fea0003800000 */
.L_x_239:
        /* <DEDUP_REMOVED lines=13> */
.L_x_242:
[----:B------:R-:W-:Y:S05]  /*ae50*/  BSYNC B1 ;  /* 0x0000000000017941 */ /* 0x000fea0003800000 */
.L_x_241:
        /* <DEDUP_REMOVED lines=13> */
.L_x_244:
[----:B------:R-:W-:Y:S05]  /*af30*/  BSYNC B1 ;  /* 0x0000000000017941 */ /* 0x000fea0003800000 */
.L_x_243:
        /* <DEDUP_REMOVED lines=13> */
.L_x_246:
[----:B------:R-:W-:Y:S05]  /*b010*/  BSYNC B1 ;  /* 0x0000000000017941 */ /* 0x000fea0003800000 */
.L_x_245:
        /* <DEDUP_REMOVED lines=13> */
.L_x_248:
[----:B------:R-:W-:Y:S05]  /*b0f0*/  BSYNC B1 ;  /* 0x0000000000017941 */ /* 0x000fea0003800000 */
.L_x_247:
        /* <DEDUP_REMOVED lines=13> */
.L_x_250:
[----:B------:R-:W-:Y:S05]  /*b1d0*/  BSYNC B1 ;  /* 0x0000000000017941 */ /* 0x000fea0003800000 */
.L_x_249:
        /* <DEDUP_REMOVED lines=13> */
.L_x_252:
[----:B------:R-:W-:Y:S05]  /*b2b0*/  BSYNC B1 ;  /* 0x0000000000017941 */ /* 0x000fea0003800000 */
.L_x_251:
        /* <DEDUP_REMOVED lines=13> */
.L_x_254:
[----:B------:R-:W-:Y:S05]  /*b390*/  BSYNC B1 ;  /* 0x0000000000017941 */ /* 0x000fea0003800000 */
.L_x_253:
        /* <DEDUP_REMOVED lines=13> */
.L_x_256:
[----:B------:R-:W-:Y:S05]  /*b470*/  BSYNC B1 ;  /* 0x0000000000017941 */ /* 0x000fea0003800000 */
.L_x_255:
        /* <DEDUP_REMOVED lines=13> */
.L_x_258:
[----:B------:R-:W-:Y:S05]  /*b550*/  BSYNC B1 ;  /* 0x0000000000017941 */ /* 0x000fea0003800000 */
.L_x_257:
        /* <DEDUP_REMOVED lines=13> */
.L_x_260:
[----:B------:R-:W-:Y:S05]  /*b630*/  BSYNC B1 ;  /* 0x0000000000017941 */ /* 0x000fea0003800000 */
.L_x_259:
        /* <DEDUP_REMOVED lines=13> */
.L_x_262:
[----:B------:R-:W-:Y:S05]  /*b710*/  BSYNC B1 ;  /* 0x0000000000017941 */ /* 0x000fea0003800000 */
.L_x_261:
        /* <DEDUP_REMOVED lines=13> */
.L_x_264:
[----:B------:R-:W-:Y:S05]  /*b7f0*/  BSYNC B1 ;  /* 0x0000000000017941 */ /* 0x000fea0003800000 */
.L_x_263:
        /* <DEDUP_REMOVED lines=13> */
.L_x_266:
[----:B------:R-:W-:Y:S05]  /*b8d0*/  BSYNC B1 ;  /* 0x0000000000017941 */ /* 0x000fea0003800000 */
.L_x_265:
        /* <DEDUP_REMOVED lines=13> */
.L_x_268:
[----:B------:R-:W-:Y:S05]  /*b9b0*/  BSYNC B1 ;  /* 0x0000000000017941 */ /* 0x000fea0003800000 */
.L_x_267:
        /* <DEDUP_REMOVED lines=13> */
.L_x_270:
[----:B------:R-:W-:Y:S05]  /*ba90*/  BSYNC B1 ;  /* 0x0000000000017941 */ /* 0x000fea0003800000 */
.L_x_269:
        /* <DEDUP_REMOVED lines=13> */
.L_x_272:
[----:B------:R-:W-:Y:S05]  /*bb70*/  BSYNC B1 ;  /* 0x0000000000017941 */ /* 0x000fea0003800000 */
.L_x_271:
        /* <DEDUP_REMOVED lines=13> */
.L_x_274:
[----:B------:R-:W-:Y:S05]  /*bc50*/  BSYNC B1 ;  /* 0x0000000000017941 */ /* 0x000fea0003800000 */
.L_x_273:
        /* <DEDUP_REMOVED lines=13> */
.L_x_276:
[----:B------:R-:W-:Y:S05]  /*bd30*/  BSYNC B1 ;  /* 0x0000000000017941 */ /* 0x000fea0003800000 */
.L_x_275:
        /* <DEDUP_REMOVED lines=13> */
.L_x_278:
[----:B------:R-:W-:Y:S05]  /*be10*/  BSYNC B1 ;  /* 0x0000000000017941 */ /* 0x000fea0003800000 */
.L_x_277:
        /* <DEDUP_REMOVED lines=13> */
.L_x_280:
[----:B------:R-:W-:Y:S05]  /*bef0*/  BSYNC B1 ;  /* 0x0000000000017941 */ /* 0x000fea0003800000 */
.L_x_279:
        /* <DEDUP_REMOVED lines=13> */
.L_x_282:
[----:B------:R-:W-:Y:S05]  /*bfd0*/  BSYNC B1 ;  /* 0x0000000000017941 */ /* 0x000fea0003800000 */
.L_x_281:
        /* <DEDUP_REMOVED lines=13> */
.L_x_284:
[----:B------:R-:W-:Y:S05]  /*c0b0*/  BSYNC B1 ;  /* 0x0000000000017941 */ /* 0x000fea0003800000 */
.L_x_283:
        /* <DEDUP_REMOVED lines=13> */
.L_x_286:
[----:B------:R-:W-:Y:S05]  /*c190*/  BSYNC B1 ;  /* 0x0000000000017941 */ /* 0x000fea0003800000 */
.L_x_285:
        /* <DEDUP_REMOVED lines=13> */
.L_x_288:
[----:B------:R-:W-:Y:S05]  /*c270*/  BSYNC B1 ;  /* 0x0000000000017941 */ /* 0x000fea0003800000 */
.L_x_287:
        /* <DEDUP_REMOVED lines=13> */
.L_x_290:
[----:B------:R-:W-:Y:S05]  /*c350*/  BSYNC B1 ;  /* 0x0000000000017941 */ /* 0x000fea0003800000 */
.L_x_289:
        /* <DEDUP_REMOVED lines=13> */
.L_x_292:
[----:B------:R-:W-:Y:S05]  /*c430*/  BSYNC B1 ;  /* 0x0000000000017941 */ /* 0x000fea0003800000 */
.L_x_291:
[----:B------:R-:W-:Y:S05]  /*c440*/  @P1 BRA `(.L_x_293) ;  /* 0x0000002000a41947 */ /* 0x000fea0003800000 */
[----:B------:R-:W2:Y:S01]  /*c450*/  LDL.LU R2, [R1+0x74] ;  /* 0x0000740001027983 */ /* 0x000ea20000300800 */
[----:B-----5:R-:W-:-:S04]  /*c460*/  LOP3.LUT R0, R0, 0xff, RZ, 0xc0, !PT ;  /* 0x000000ff00007812 */ /* 0x020fc800078ec0ff */
[----:B------:R-:W-:-:S05]  /*c470*/  F2FP.F16.E4M3.UNPACK_B R0, R0 ;  /* 0x00000000ff00723e */ /* 0x000fca00020006ff */
[----:B------:R-:W-:-:S05]  /*c480*/  HADD2.F32 R0, -RZ, R0.H0_H0 ;  /* 0x20000000ff007230 */ /* 0x000fca0000004100 */
[----:B------:R-:W-:-:S04]  /*c490*/  FMUL R0, R0, UR25 ;  /* 0x0000001900007c20 */ /* 0x000fc80008400000 */
[----:B--2---:R-:W-:-:S05]  /*c4a0*/  FFMA R0, R2, UR24, R0 ;  /* 0x0000001802007c23 */ /* 0x004fca0008000000 */
[----:B0-----:R-:W-:-:S05]  /*c4b0*/  F2FP.SATFINITE.E4M3.F32.PACK_AB_MERGE_C R3, RZ, R0, RZ ;  /* 0x00000000ff03723e */ /* 0x001fca00048070ff */
[----:B------:R0:W-:Y:S01]  /*c4c0*/  STG.E.U8 desc[UR22][R26.64+0xf9], R3 ;  /* 0x0000f9031a007986 */ /* 0x0001e2000c101116 */
[----:B------:R-:W-:Y:S05]  /*c4d0*/  BRA `(.L_x_293) ;  /* 0x0000002000807947 */ /* 0x000fea0003800000 */
.L_x_36:
[C---:B------:R-:W-:Y:S01]  /*c4e0*/  ISETP.GE.AND P1, PT, R39.reuse, 0x1, PT ;  /* 0x000000012700780c */ /* 0x040fe20003f26270 */
[----:B------:R-:W-:Y:S01]  /*c4f0*/  FMUL R226, R226, UR24 ;  /* 0x00000018e2e27c20 */ /* 0x000fe20008400000 */
[----:B------:R-:W2:Y:S01]  /*c500*/  LDL.LU R227, [R1+0x10] ;  /* 0x0000100001e37983 */ /* 0x000ea20000300800 */
[----:B------:R-:W-:Y:S01]  /*c510*/  ISETP.GE.AND P0, PT, R39, 0x9, PT ;  /* 0x000000092700780c */ /* 0x000fe20003f06270 */
[----:B------:R-:W-:Y:S01]  /*c520*/  FMUL R225, R225, UR24 ;  /* 0x00000018e1e17c20 */ /* 0x000fe20008400000 */
[C---:B------:R-:W-:Y:S02]  /*c530*/  ISETP.LT.OR P4, PT, R34.reuse, 0x1, !P1 ;  /* 0x000000012200780c */ /* 0x040fe40004f81670 */
[C---:B------:R-:W-:Y:S02]  /*c540*/  ISETP.LT.OR P5, PT, R34.reuse, 0x2, !P1 ;  /* 0x000000022200780c */ /* 0x040fe40004fa1670 */
[----:B------:R-:W-:Y:S02]  /*c550*/  F2FP.SATFINITE.E4M3.F32.PACK_AB_MERGE_C R29, RZ, R226, RZ ;  /* 0x000000e2ff1d723e */ /* 0x000fe400048070ff */
[----:B------:R-:W-:Y:S01]  /*c560*/  ISETP.LT.OR P3, PT, R34, 0x1, !P0 ;  /* 0x000000012200780c */ /* 0x000fe20004761670 */
[----:B------:R-:W-:Y:S01]  /*c570*/  FMUL R224, R224, UR24 ;  /* 0x00000018e0e07c20 */ /* 0x000fe20008400000 */
[----:B------:R-:W-:Y:S01]  /*c580*/  ISETP.LT.OR P6, PT, R34, 0xa, !P1 ;  /* 0x0000000a2200780c */ /* 0x000fe20004fc1670 */
[----:B------:R-:W-:Y:S01]  /*c590*/  FMUL R223, R223, UR24 ;  /* 0x00000018dfdf7c20 */ /* 0x000fe20008400000 */
[----:B------:R-:W-:Y:S01]  /*c5a0*/  F2FP.SATFINITE.E4M3.F32.PACK_AB_MERGE_C R225, RZ, R225, RZ ;  /* 0x000000e1ffe1723e */ /* 0x000fe200048070ff */
[----:B------:R-:W-:Y:S01]  /*c5b0*/  FMUL R221, R221, UR24 ;  /* 0x00000018dddd7c20 */ /* 0x000fe20008400000 */
[----:B------:R-:W-:Y:S01]  /*c5c0*/  FMUL R222, R222, UR24 ;  /* 0x00000018dede7c20 */ /* 0x000fe20008400000 */
[----:B------:R0:W-:Y:S01]  /*c5d0*/  @!P4 STG.E.U8 desc[UR22][R24.64], R29 ;  /* 0x0000001d1800c986 */ /* 0x0001e2000c101116 */
[----:B------:R-:W-:-:S02]  /*c5e0*/  ISETP.LT.OR P4, PT, R34, 0x2, !P0 ;  /* 0x000000022200780c */ /* 0x000fc40004781670 */
[----:B------:R-:W-:Y:S01]  /*c5f0*/  F2FP.SATFINITE.E4M3.F32.PACK_AB_MERGE_C R31, RZ, R224, RZ ;  /* 0x000000e0ff1f723e */ /* 0x000fe200048070ff */
[----:B------:R3:W-:Y:S01]  /*c600*/  @!P5 STG.E.U8 desc[UR22][R24.64+0x1], R225 ;  /* 0x000001e11800d986 */ /* 0x0007e2000c101116 */
[----:B------:R-:W-:Y:S02]  /*c610*/  ISETP.LT.OR P5, PT, R34, 0x9, !P1 ;  /* 0x000000092200780c */ /* 0x000fe40004fa1670 */
[----:B------:R-:W-:Y:S01]  /*c620*/  F2FP.SATFINITE.E4M3.F32.PACK_AB_MERGE_C R223, RZ, R223, RZ ;  /* 0x000000dfffdf723e */ /* 0x000fe200048070ff */
[----:B------:R-:W-:Y:S01]  /*c630*/  FMUL R220, R220, UR24 ;  /* 0x00000018dcdc7c20 */ /* 0x000fe20008400000 */
[----:B------:R-:W-:Y:S01]  /*c640*/  F2FP.SATFINITE.E4M3.F32.PACK_AB_MERGE_C R221, RZ, R221, RZ ;  /* 0x000000ddffdd723e */ /* 0x000fe200048070ff */
[----:B------:R-:W-:Y:S01]  /*c650*/  @!P3 STG.E.U8 desc[UR22][R26.64], R31 ;  /* 0x0000001f1a00b986 */ /* 0x000fe2000c101116 */
[----:B------:R-:W-:-:S03]  /*c660*/  ISETP.LT.OR P3, PT, R34, 0x9, !P0 ;  /* 0x000000092200780c */ /* 0x000fc60004761670 */
[----:B------:R-:W-:Y:S01]  /*c670*/  @!P4 STG.E.U8 desc[UR22][R26.64+0x1], R223 ;  /* 0x000001df1a00c986 */ /* 0x000fe2000c101116 */
[----:B------:R-:W-:-:S03]  /*c680*/  ISETP.LT.OR P4, PT, R34, 0xa, !P0 ;  /* 0x0000000a2200780c */ /* 0x000fc60004781670 */
[----:B------:R-:W-:Y:S01]  /*c690*/  @!P6 STG.E.U8 desc[UR22][R24.64+0x9], R221 ;  /* 0x000009dd1800e986 */ /* 0x000fe2000c101116 */
[C---:B------:R-:W-:Y:S01]  /*c6a0*/  ISETP.LT.OR P6, PT, R34.reuse, 0x12, !P1 ;  /* 0x000000122200780c */ /* 0x040fe20004fc1670 */
[----:B------:R-:W-:Y:S01]  /*c6b0*/  FMUL R219, R219, UR24 ;  /* 0x00000018dbdb7c20 */ /* 0x000fe20008400000 */
[----:B0-----:R-:W-:Y:S01]  /*c6c0*/  F2FP.SATFINITE.E4M3.F32.PACK_AB_MERGE_C R29, RZ, R222, RZ ;  /* 0x000000deff1d723e */ /* 0x001fe200048070ff */
[----:B------:R-:W-:Y:S01]  /*c6d0*/  FMUL R217, R217, UR24 ;  /* 0x00000018d9d97c20 */ /* 0x000fe20008400000 */
[----:B------:R-:W4:Y:S01]  /*c6e0*/  LDL.LU R226, [R1+0xc] ;  /* 0x00000c0001e27983 */ /* 0x000f220000300800 */
[----:B------:R-:W-:Y:S02]  /*c6f0*/  F2FP.SATFINITE.E4M3.F32.PACK_AB_MERGE_C R33, RZ, R220, RZ ;  /* 0x000000dcff21723e */ /* 0x000fe400048070ff */
[----:B------:R-:W-:Y:S01]  /*c700*/  F2FP.SATFINITE.E4M3.F32.PACK_AB_MERGE_C R219, RZ, R219, RZ ;  /* 0x000000dbffdb723e */ /* 0x000fe200048070ff */
[----:B------:R0:W-:Y:S01]  /*c710*/  @!P5 STG.E.U8 desc[UR22][R24.64+0x8], R29 ;  /* 0x0000081d1800d986 */ /* 0x0001e2000c101116 */
[----:B------:R-:W-:-:S02]  /*c720*/  ISETP.LT.OR P5, PT, R34, 0x11, !P1 ;  /* 0x000000112200780c */ /* 0x000fc40004fa1670 */
[----:B------:R-:W-:Y:S01]  /*c730*/  F2FP.SATFINITE.E4M3.F32.PACK_AB_MERGE_C R217, RZ, R217, RZ ;  /* 0x000000d9ffd9723e */ /* 0x000fe200048070ff */
[----:B---3--:R-:W3:Y:S01]  /*c740*/  LDL.LU R225, [R1+0x8] ;  /* 0x0000080001e17983 */ /* 0x008ee20000300800 */
[----:B------:R-:W-:-:S03]  /*c750*/  FMUL R218, R218, UR24 ;  /* 0x00000018dada7c20 */ /* 0x000fc60008400000 */
[----:B------:R-:W4:Y:S04]  /*c760*/  LDL.LU R224, [R1+0x4] ;  /* 0x0000040001e07983 */ /* 0x000f280000300800 */
[----:B------:R-:W3:Y:S01]  /*c770*/  LDL.LU R222, [R1] ;  /* 0x0000000001de7983 */ /* 0x000ee20000300800 */
[----:B0-----:R-:W-:Y:S01]  /*c780*/  F2FP.SATFINITE.E4M3.F32.PACK_AB_MERGE_C R29, RZ, R218, RZ ;  /* 0x000000daff1d723e */ /* 0x001fe200048070ff */
[----:B------:R-:W-:Y:S01]  /*c790*/  FMUL R216, R216, UR24 ;  /* 0x00000018d8d87c20 */ /* 0x000fe20008400000 */
[----:B------:R-:W-:Y:S01]  /*c7a0*/  FMUL R215, R215, UR24 ;  /* 0x00000018d7d77c20 */ /* 0x000fe20008400000 */
[----:B------:R0:W-:Y:S01]  /*c7b0*/  @!P3 STG.E.U8 desc[UR22][R26.64+0x8], R33 ;  /* 0x000008211a00b986 */ /* 0x0001e2000c101116 */
[C---:B------:R-:W-:Y:S01]  /*c7c0*/  ISETP.LT.OR P3, PT, R34.reuse, 0x11, !P0 ;  /* 0x000000112200780c */ /* 0x040fe20004761670 */
[----:B------:R-:W-:Y:S01]  /*c7d0*/  FMUL R213, R213, UR24 ;  /* 0x00000018d5d57c20 */ /* 0x000fe20008400000 */
[----:B------:R-:W-:Y:S01]  /*c7e0*/  F2FP.SATFINITE.E4M3.F32.PACK_AB_MERGE_C R31, RZ, R216, RZ ;  /* 0x000000d8ff1f723e */ /* 0x000fe200048070ff */
[----:B------:R-:W-:Y:S01]  /*c7f0*/  @!P4 STG.E.U8 desc[UR22][R26.64+0x9], R219 ;  /* 0x000009db1a00c986 */ /* 0x000fe2000c101116 */
[----:B------:R-:W-:Y:S01]  /*c800*/  ISETP.LT.OR P4, PT, R34, 0x12, !P0 ;  /* 0x000000122200780c */ /* 0x000fe20004781670 */
[----:B------:R-:W-:Y:S01]  /*c810*/  FMUL R214, R214, UR24 ;  /* 0x00000018d6d67c20 */ /* 0x000fe20008400000 */
[----:B------:R-:W-:Y:S01]  /*c820*/  F2FP.SATFINITE.E4M3.F32.PACK_AB_MERGE_C R215, RZ, R215, RZ ;  /* 0x000000d7ffd7723e */ /* 0x000fe200048070ff */
[----:B------:R-:W-:Y:S01]  /*c830*/  @!P6 STG.E.U8 desc[UR22][R24.64+0x11], R217 ;  /* 0x000011d91800e986 */ /* 0x000fe2000c101116 */
[----:B------:R-:W-:Y:S01]  /*c840*/  ISETP.LT.OR P6, PT, R34, 0x1a, !P1 ;  /* 0x0000001a2200780c */ /* 0x000fe20004fc1670 */
[----:B------:R-:W-:Y:S01]  /*c850*/  FMUL R212, R212, UR24 ;  /* 0x00000018d4d47c20 */ /* 0x000fe20008400000 */
[----:B------:R-:W-:Y:S01]  /*c860*/  F2FP.SATFINITE.E4M3.F32.PACK_AB_MERGE_C R213, RZ, R213, RZ ;  /* 0x000000d5ffd5723e */ /* 0x000fe200048070ff */
[----:B------:R1:W-:Y:S01]  /*c870*/  @!P5 STG.E.U8 desc[UR22][R24.64+0x10], R29 ;  /* 0x0000101d1800d986 */ /* 0x0003e2000c101116 */
[C---:B------:R-:W-:Y:S01]  /*c880*/  ISETP.LT.OR P5, PT, R34.reuse, 0x19, !P1 ;  /* 0x000000192200780c */ /* 0x040fe20004fa1670 */
[----:B------:R-:W-:Y:S01]  /*c890*/  FMUL R211, R211, UR24 ;  /* 0x00000018d3d37c20 */ /* 0x000fe20008400000 */
[----:B------:R-:W-:Y:S01]  /*c8a0*/  FMUL R209, R209, UR24 ;  /* 0x00000018d1d17c20 */ /* 0x000fe20008400000 */
[----:B------:R1:W-:Y:S01]  /*c8b0*/  @!P3 STG.E.U8 desc[UR22][R26.64+0x10], R31 ;  /* 0x0000101f1a00b986 */ /* 0x0003e2000c101116 */
[----:B------:R-:W-:Y:S01]  /*c8c0*/  ISETP.LT.OR P3, PT, R34, 0x19, !P0 ;  /* 0x000000192200780c */ /* 0x000fe20004761670 */
[----:B------:R-:W-:Y:S01]  /*c8d0*/  FMUL R210, R210, UR24 ;  /* 0x00000018d2d27c20 */ /* 0x000fe20008400000 */
[----:B0-----:R-:W-:Y:S01]  /*c8e0*/  F2FP.SATFINITE.E4M3.F32.PACK_AB_MERGE_C R33, RZ, R212, RZ ;  /* 0x000000d4ff21723e */ /* 0x001fe200048070ff */
[----:B------:R-:W-:Y:S01]  /*c8f0*/  @!P4 STG.E.U8 desc[UR22][R26.64+0x11], R215 ;  /* 0x000011d71a00c986 */ /* 0x000fe2000c101116 */
[----:B------:R-:W-:Y:S01]  /*c900*/  ISETP.LT.OR P4, PT, R34, 0x1a, !P0 ;  /* 0x0000001a2200780c */ /* 0x000fe20004781670 */
[----:B------:R-:W-:Y:S01]  /*c910*/  FMUL R208, R208, UR24 ;  /* 0x00000018d0d07c20 */ /* 0x000fe20008400000 */
[----:B------:R-:W-:Y:S01]  /*c920*/  F2FP.SATFINITE.E4M3.F32.PACK_AB_MERGE_C R211, RZ, R211, RZ ;  /* 0x000000d3ffd3723e */ /* 0x000fe200048070ff */
[----:B------:R-:W-:Y:S01]  /*c930*/  @!P6 STG.E.U8 desc[UR22][R24.64+0x19], R213 ;  /* 0x000019d51800e986 */ /* 0x000fe2000c101116 */
[----:B------:R-:W-:Y:S01]  /*c940*/  ISETP.LT.OR P6, PT, R34, 0x22, !P1 ;  /* 0x000000222200780c */ /* 0x000fe20004fc1670 */
[----:B------:R-:W-:Y:S01]  /*c950*/  FMUL R207, R207, UR24 ;  /* 0x00000018cfcf7c20 */ /* 0x000fe20008400000 */
[----:B-1----:R-:W-:Y:S01]  /*c960*/  F2FP.SATFINITE.E4M3.F32.PACK_AB_MERGE_C R29, RZ, R214, RZ ;  /* 0x000000d6ff1d723e */ /* 0x002fe200048070ff */
[----:B------:R-:W-:Y:S01]  /*c970*/  FMUL R205, R205, UR24 ;  /* 0x00000018cdcd7c20 */ /* 0x000fe20008400000 */
[----:B------:R-:W-:Y:S01]  /*c980*/  F2FP.SATFINITE.E4M3.F32.PACK_AB_MERGE_C R209, RZ, R209, RZ ;  /* 0x000000d1ffd1723e */ /* 0x000fe200048070ff */
[----:B------:R-:W-:Y:S01]  /*c990*/  FMUL R206, R206, UR24 ;  /* 0x00000018cece7c20 */ /* 0x000fe20008400000 */
[----:B------:R-:W-:Y:S01]  /*c9a0*/  F2FP.SATFINITE.E4M3.F32.PACK_AB_MERGE_C R31, RZ, R208, RZ ;  /* 0x000000d0ff1f723e */ /* 0x000fe200048070ff */
[----:B------:R0:W-:Y:S01]  /*c9b0*/  @!P5 STG.E.U8 desc[UR22][R24.64+0x18], R29 ;  /* 0x0000181d1800d986 */ /* 0x0001e2000c101116 */
[----:B------:R-:W-:Y:S01]  /*c9c0*/  ISETP.LT.OR P5, PT, R34, 0x21, !P1 ;  /* 0x000000212200780c */ /* 0x000fe20004fa1670 */
[----:B------:R-:W-:Y:S01]  /*c9d0*/  FMUL R204, R204, UR24 ;  /* 0x00000018cccc7c20 */ /* 0x000fe20008400000 */
[----:B------:R-:W-:Y:S01]  /*c9e0*/  F2FP.SATFINITE.E4M3.F32.PACK_AB_MERGE_C R207, RZ, R207, RZ ;  /* 0x000000cfffcf723e */ /* 0x000fe200048070ff */
[----:B------:R1:W-:Y:S01]  /*c9f0*/  @!P3 STG.E.U8 desc[UR22][R26.64+0x18], R33 ;  /* 0x000018211a00b986 */ /* 0x0003e2000c101116 */
[C---:B------:R-:W-:Y:S01]  /*ca00*/  ISETP.LT.OR P3, PT, R34.reuse, 0x21, !P0 ;  /* 0x000000212200780c */ /* 0x040fe20004761670 */
[----:B------:R-:W-:Y:S01]  /*ca10*/  FMUL R203, R203, UR24 ;  /* 0x00000018cbcb7c20 */ /* 0x000fe20008400000 */
[----:B------:R-:W-:Y:S01]  /*ca20*/  F2FP.SATFINITE.E4M3.F32.PACK_AB_MERGE_C R205, RZ, R205, RZ ;  /* 0x000000cdffcd723e */ /* 0x000fe200048070ff */
[----:B------:R-:W-:Y:S01]  /*ca30*/  @!P4 STG.E.U8 desc[UR22][R26.64+0x19], R211 ;  /* 0x000019d31a00c986 */ /* 0x000fe2000c101116 */
[C---:B------:R-:W-:Y:S01]  /*ca40*/  ISETP.LT.OR P4, PT, R34.reuse, 0x22, !P0 ;  /* 0x000000222200780c */ /* 0x040fe20004781670 */
[----:B------:R-:W-:Y:S01]  /*ca50*/  FMUL R201, R201, UR24 ;  /* 0x00000018c9c97c20 */ /* 0x000fe20008400000 */
[----:B------:R-:W-:Y:S01]  /*ca60*/  F2FP.SATFINITE.E4M3.F32.PACK_AB_MERGE_C R203, RZ, R203, RZ ;  /* 0x000000cbffcb723e */ /* 0x000fe200048070ff */
[----:B------:R-:W-:Y:S01]  /*ca70*/  @!P6 STG.E.U8 desc[UR22][R24.64+0x21], R209 ;  /* 0x000021d11800e986 */ /* 0x000fe2000c101116 */
[----:B------:R-:W-:Y:S01]  /*ca80*/  ISETP.LT.OR P6, PT, R34, 0x2a, !P1 ;  /* 0x0000002a2200780c */ /* 0x000fe20004fc1670 */
[----:B------:R-:W-:Y:S01]  /*ca90*/  FMUL R202, R202, UR24 ;  /* 0x00000018caca7c20 */ /* 0x000fe20008400000 */
[----:B0-----:R-:W-:Y:S01]  /*caa0*/  F2FP.SATFINITE.E4M3.F32.PACK_AB_MERGE_C R29, RZ, R210, RZ ;  /* 0x000000d2ff1d723e */ /* 0x001fe200048070ff */
[----:B------:R-:W-:Y:S01]  /*cab0*/  FMUL R200, R200, UR24 ;  /* 0x00000018c8c87c20 */ /* 0x000fe20008400000 */
[----:B-1----:R-:W-:Y:S01]  /*cac0*/  F2FP.SATFINITE.E4M3.F32.PACK_AB_MERGE_C R33, RZ, R204, RZ ;  /* 0x000000ccff21723e */ /* 0x002fe200048070ff */
[----:B------:R-:W-:Y:S01]  /*cad0*/  FMUL R199, R199, UR24 ;  /* 0x00000018c7c77c20 */ /* 0x000fe20008400000 */
[----:B------:R-:W-:Y:S01]  /*cae0*/  F2FP.SATFINITE.E4M3.F32.PACK_AB_MERGE_C R201, RZ, R201, RZ ;  /* 0x000000c9ffc9723e */ /* 0x000fe200048070ff */
[----:B------:R0:W-:Y:S01]  /*caf0*/  @!P5 STG.E.U8 desc[UR22][R24.64+0x20], R29 ;  /* 0x0000201d1800d986 */ /* 0x0001e2000c101116 */
[C---:B------:R-:W-:Y:S01]  /*cb00*/  ISETP.LT.OR P5, PT, R34.reuse, 0x29, !P1 ;  /* 0x000000292200780c */ /* 0x040fe20004fa1670 */
[----:B------:R-:W-:Y:S01]  /*cb10*/  FMUL R197, R197, UR24 ;  /* 0x00000018c5c57c20 */ /* 0x000fe20008400000 */
[----:B------:R-:W-:Y:S01]  /*cb20*/  F2FP.SATFINITE.E4M3.F32.PACK_AB_MERGE_C R199, RZ, R199, RZ ;  /* 0x000000c7ffc7723e */ /* 0x000fe200048070ff */
[----:B------:R1:W-:Y:S01]  /*cb30*/  @!P3 STG.E.U8 desc[UR22][R26.64+0x20], R31 ;  /* 0x0000201f1a00b986 */ /* 0x0003e2000c101116 */
[----:B------:R-:W-:Y:S01]  /*cb40*/  ISETP.LT.OR P3, PT, R34, 0x29, !P0 ;  /* 0x000000292200780c */ /* 0x000fe20004761670 */
[----:B------:R-:W-:Y:S01]  /*cb50*/  FMUL R198, R198, UR24 ;  /* 0x00000018c6c67c20 */ /* 0x000fe20008400000 */
[----:B------:R-:W-:Y:S01]  /*cb60*/  F2FP.SATFINITE.E4M3.F32.PACK_AB_MERGE_C R197, RZ, R197, RZ ;  /* 0x000000c5ffc5723e */ /* 0x000fe200048070ff */
[----:B------:R-:W-:Y:S01]  /*cb70*/  @!P4 STG.E.U8 desc[UR22][R26.64+0x21], R207 ;  /* 0x000021cf1a00c986 */ /* 0x000fe2000c101116 */
[----:B------:R-:W-:Y:S01]  /*cb80*/  ISETP.LT.OR P4, PT, R34, 0x2a, !P0 ;  /* 0x0000002a2200780c */ /* 0x000fe20004781670 */
[----:B------:R-:W-:Y:S01]  /*cb90*/  FMUL R196, R196, UR24 ;  /* 0x00000018c4c47c20 */ /* 0x000fe20008400000 */
[----:B------:R-:W-:Y:S01]  /*cba0*/  FMUL R195, R195, UR24 ;  /* 0x00000018c3c37c20 */ /* 0x000fe20008400000 */
        /* <DEDUP_REMOVED lines=27> */
[----:B------:R-:W-:Y:S01]  /*cd60*/  FMUL R186, R186, UR24 ;  /* 0x00000018baba7c20 */ /* 0x000fe20008400000 */
        /* <DEDUP_REMOVED lines=154> */
[----:B-----5:R-:W-:Y:S01]  /*d710*/  FMUL R5, R5, UR24 ;  /* 0x0000001805057c20 */ /* 0x020fe20008400000 */
[----:B0-----:R-:W-:Y:S01]  /*d720*/  F2FP.SATFINITE.E4M3.F32.PACK_AB_MERGE_C R29, RZ, R170, RZ ;  /* 0x000000aaff1d723e */ /* 0x001fe200048070ff */
[----:B------:R-:W-:Y:S01]  /*d730*/  FMUL R0, R0, UR24 ;  /* 0x0000001800007c20 */ /* 0x000fe20008400000 */
[----:B-1----:R-:W-:Y:S01]  /*d740*/  F2FP.SATFINITE.E4M3.F32.PACK_AB_MERGE_C R33, RZ, R164, RZ ;  /* 0x000000a4ff21723e */ /* 0x002fe200048070ff */
[----:B------:R-:W-:Y:S01]  /*d750*/  FMUL R6, R6, UR24 ;  /* 0x0000001806067c20 */ /* 0x000fe20008400000 */
[----:B------:R-:W-:Y:S01]  /*d760*/  F2FP.SATFINITE.E4M3.F32.PACK_AB_MERGE_C R7, RZ, R7, RZ ;  /* 0x00000007ff07723e */ /* 0x000fe200048070ff */
[----:B------:R0:W-:Y:S01]  /*d770*/  @!P5 STG.E.U8 desc[UR22][R24.64+0x70], R29 ;  /* 0x0000701d1800d986 */ /* 0x0001e2000c101116 */
[----:B------:R-:W-:Y:S01]  /*d780*/  ISETP.LT.OR P5, PT, R34, 0x79, !P1 ;  /* 0x000000792200780c */ /* 0x000fe20004fa1670 */
[----:B------:R-:W-:Y:S01]  /*d790*/  FMUL R2, R2, UR24 ;  /* 0x0000001802027c20 */ /* 0x000fe20008400000 */
[----:B------:R-:W-:Y:S01]  /*d7a0*/  F2FP.SATFINITE.E4M3.F32.PACK_AB_MERGE_C R5, RZ, R5, RZ ;  /* 0x00000005ff05723e */ /* 0x000fe200048070ff */
[----:B------:R1:W-:Y:S01]  /*d7b0*/  @!P3 STG.E.U8 desc[UR22][R26.64+0x70], R31 ;  /* 0x0000701f1a00b986 */ /* 0x0003e2000c101116 */
[----:B------:R-:W-:Y:S01]  /*d7c0*/  ISETP.LT.OR P3, PT, R34, 0x79, !P0 ;  /* 0x000000792200780c */ /* 0x000fe20004761670 */
[----:B------:R-:W-:Y:S01]  /*d7d0*/  FMUL R3, R3, UR24 ;  /* 0x0000001803037c20 */ /* 0x000fe20008400000 */
[----:B------:R-:W-:Y:S01]  /*d7e0*/  FMUL R4, R4, UR24 ;  /* 0x0000001804047c20 */ /* 0x000fe20008400000 */
[----:B------:R-:W-:Y:S01]  /*d7f0*/  @!P4 STG.E.U8 desc[UR22][R26.64+0x71], R167 ;  /* 0x000071a71a00c986 */ /* 0x000fe2000c101116 */
[----:B------:R-:W-:-:S03]  /*d800*/  ISETP.LT.OR P4, PT, R34, 0x7a, !P0 ;  /* 0x0000007a2200780c */ /* 0x000fc60004781670 */
[----:B------:R-:W-:Y:S01]  /*d810*/  @!P6 STG.E.U8 desc[UR22][R24.64+0x79], R165 ;  /* 0x000079a51800e986 */ /* 0x000fe2000c101116 */
[----:B------:R-:W-:Y:S02]  /*d820*/  ISETP.LT.OR P6, PT, R34, 0x82, !P1 ;  /* 0x000000822200780c */ /* 0x000fe40004fc1670 */
[----:B0-----:R-:W-:Y:S01]  /*d830*/  F2FP.SATFINITE.E4M3.F32.PACK_AB_MERGE_C R29, RZ, R166, RZ ;  /* 0x000000a6ff1d723e */ /* 0x001fe200048070ff */
[----:B------:R-:W4:Y:S01]  /*d840*/  LDL.LU R220, [R1+0x14] ;  /* 0x0000140001dc7983 */ /* 0x000f220000300800 */
[----:B-1----:R-:W-:-:S03]  /*d850*/  F2FP.SATFINITE.E4M3.F32.PACK_AB_MERGE_C R31, RZ, R160, RZ ;  /* 0x000000a0ff1f723e */ /* 0x002fc600048070ff */
[----:B------:R0:W-:Y:S01]  /*d860*/  @!P5 STG.E.U8 desc[UR22][R24.64+0x78], R29 ;  /* 0x0000781d1800d986 */ /* 0x0001e2000c101116 */
[----:B------:R-:W-:-:S03]  /*d870*/  ISETP.LT.OR P5, PT, R34, 0x81, !P1 ;  /* 0x000000812200780c */ /* 0x000fc60004fa1670 */
[----:B------:R1:W-:Y:S01]  /*d880*/  @!P3 STG.E.U8 desc[UR22][R26.64+0x78], R33 ;  /* 0x000078211a00b986 */ /* 0x0003e2000c101116 */
[----:B------:R-:W-:-:S03]  /*d890*/  ISETP.LT.OR P3, PT, R34, 0x81, !P0 ;  /* 0x000000812200780c */ /* 0x000fc60004761670 */
        /* <DEDUP_REMOVED lines=26> */
[----:B0-----:R-:W-:Y:S02]  /*da40*/  F2FP.SATFINITE.E4M3.F32.PACK_AB_MERGE_C R29, RZ, R154, RZ ;  /* 0x0000009aff1d723e */ /* 0x001fe400048070ff */
[----:B-1----:R-:W-:-:S03]  /*da50*/  F2FP.SATFINITE.E4M3.F32.PACK_AB_MERGE_C R33, RZ, R20, RZ ;  /* 0x00000014ff21723e */ /* 0x002fc600048070ff */
[----:B------:R0:W-:Y:S01]  /*da60*/  @!P5 STG.E.U8 desc[UR22][R24.64+0x90], R29 ;  /* 0x0000901d1800d986 */ /* 0x0001e2000c101116 */
[----:B------:R-:W-:-:S03]  /*da70*/  ISETP.LT.OR P5, PT, R34, 0x99, !P1 ;  /* 0x000000992200780c */ /* 0x000fc60004fa1670 */
[----:B------:R-:W-:Y:S01]  /*da80*/  @!P3 STG.E.U8 desc[UR22][R26.64+0x90], R31 ;  /* 0x0000901f1a00b986 */ /* 0x000fe2000c101116 */
[----:B------:R-:W-:-:S03]  /*da90*/  ISETP.LT.OR P3, PT, R34, 0x99, !P0 ;  /* 0x000000992200780c */ /* 0x000fc60004761670 */
[----:B------:R1:W-:Y:S01]  /*daa0*/  @!P4 STG.E.U8 desc[UR22][R26.64+0x91], R23 ;  /* 0x000091171a00c986 */ /* 0x0003e2000c101116 */
[----:B------:R-:W-:-:S03]  /*dab0*/  ISETP.LT.OR P4, PT, R34, 0x9a, !P0 ;  /* 0x0000009a2200780c */ /* 0x000fc60004781670 */
[----:B------:R2:W-:Y:S01]  /*dac0*/  @!P6 STG.E.U8 desc[UR22][R24.64+0x99], R21 ;  /* 0x000099151800e986 */ /* 0x0005e2000c101116 */
[----:B------:R-:W-:Y:S02]  /*dad0*/  ISETP.LT.OR P6, PT, R34, 0xa2, !P1 ;  /* 0x000000a22200780c */ /* 0x000fe40004fc1670 */
[----:B0-----:R-:W-:-:S05]  /*dae0*/  F2FP.SATFINITE.E4M3.F32.PACK_AB_MERGE_C R29, RZ, R22, RZ ;  /* 0x00000016ff1d723e */ /* 0x001fca00048070ff */
[----:B------:R-:W-:Y:S01]  /*daf0*/  @!P5 STG.E.U8 desc[UR22][R24.64+0x98], R29 ;  /* 0x0000981d1800d986 */ /* 0x000fe2000c101116 */
[C---:B------:R-:W-:Y:S02]  /*db00*/  ISETP.LT.OR P5, PT, R34.reuse, 0xa1, !P1 ;  /* 0x000000a12200780c */ /* 0x040fe40004fa1670 */
[----:B-1----:R-:W-:Y:S01]  /*db10*/  F2FP.SATFINITE.E4M3.F32.PACK_AB_MERGE_C R23, RZ, R18, RZ ;  /* 0x00000012ff17723e */ /* 0x002fe200048070ff */
[----:B------:R-:W-:Y:S01]  /*db20*/  @!P3 STG.E.U8 desc[UR22][R26.64+0x98], R33 ;  /* 0x000098211a00b986 */ /* 0x000fe2000c101116 */
[C---:B------:R-:W-:Y:S02]  /*db30*/  ISETP.LT.OR P3, PT, R34.reuse, 0xa1, !P0 ;  /* 0x000000a12200780c */ /* 0x040fe40004761670 */
[----:B--2---:R-:W-:Y:S01]  /*db40*/  F2FP.SATFINITE.E4M3.F32.PACK_AB_MERGE_C R21, RZ, R16, RZ ;  /* 0x00000010ff15723e */ /* 0x004fe200048070ff */
[----:B------:R0:W-:Y:S01]  /*db50*/  @!P4 STG.E.U8 desc[UR22][R26.64+0x99], R19 ;  /* 0x000099131a00c986 */ /* 0x0001e2000c101116 */
[----:B------:R-:W-:-:S03]  /*db60*/  ISETP.LT.OR P4, PT, R34, 0xa2, !P0 ;  /* 0x000000a22200780c */ /* 0x000fc60004781670 */
[----:B------:R1:W-:Y:S01]  /*db70*/  @!P6 STG.E.U8 desc[UR22][R24.64+0xa1], R17 ;  /* 0x0000a1111800e986 */ /* 0x0003e2000c101116 */
[----:B------:R-:W-:-:S03]  /*db80*/  ISETP.LT.OR P6, PT, R34, 0xaa, !P1 ;  /* 0x000000aa2200780c */ /* 0x000fc60004fc1670 */
[----:B------:R-:W-:Y:S01]  /*db90*/  @!P5 STG.E.U8 desc[UR22][R24.64+0xa0], R23 ;  /* 0x0000a0171800d986 */ /* 0x000fe2000c101116 */
[----:B------:R-:W-:-:S03]  /*dba0*/  ISETP.LT.OR P5, PT, R34, 0xa9, !P1 ;  /* 0x000000a92200780c */ /* 0x000fc60004fa1670 */
[----:B------:R-:W-:Y:S01]  /*dbb0*/  @!P3 STG.E.U8 desc[UR22][R26.64+0xa0], R21 ;  /* 0x0000a0151a00b986 */ /* 0x000fe2000c101116 */
[C---:B------:R-:W-:Y:S02]  /*dbc0*/  ISETP.LT.OR P3, PT, R34.reuse, 0xa9, !P0 ;  /* 0x000000a92200780c */ /* 0x040fe40004761670 */
[----:B0-----:R-:W-:Y:S01]  /*dbd0*/  F2FP.SATFINITE.E4M3.F32.PACK_AB_MERGE_C R19, RZ, R14, RZ ;  /* 0x0000000eff13723e */ /* 0x001fe200048070ff */
[----:B------:R0:W-:Y:S01]  /*dbe0*/  @!P4 STG.E.U8 desc[UR22][R26.64+0xa1], R15 ;  /* 0x0000a10f1a00c986 */ /* 0x0001e2000c101116 */
[C---:B------:R-:W-:Y:S02]  /*dbf0*/  ISETP.LT.OR P4, PT, R34.reuse, 0xaa, !P0 ;  /* 0x000000aa2200780c */ /* 0x040fe40004781670 */
[----:B-1----:R-:W-:Y:S01]  /*dc00*/  F2FP.SATFINITE.E4M3.F32.PACK_AB_MERGE_C R17, RZ, R12, RZ ;  /* 0x0000000cff11723e */ /* 0x002fe200048070ff */
        /* <DEDUP_REMOVED lines=15> */
[----:B0-----:R-:W-:Y:S02]  /*dd00*/  F2FP.SATFINITE.E4M3.F32.PACK_AB_MERGE_C R11, RZ, R6, RZ ;  /* 0x00000006ff0b723e */ /* 0x001fe400048070ff */
[C---:B------:R-:W-:Y:S01]  /*dd10*/  ISETP.LT.OR P3, PT, R34.reuse, 0xb9, !P0 ;  /* 0x000000b92200780c */ /* 0x040fe20004761670 */
[----:B------:R0:W-:Y:S01]  /*dd20*/  @!P4 STG.E.U8 desc[UR22][R26.64+0xb1], R7 ;  /* 0x0000b1071a00c986 */ /* 0x0001e2000c101116 */
[----:B-1----:R-:W-:Y:S02]  /*dd30*/  F2FP.SATFINITE.E4M3.F32.PACK_AB_MERGE_C R9, RZ, R4, RZ ;  /* 0x00000004ff09723e */ /* 0x002fe400048070ff */
[C---:B------:R-:W-:Y:S01]  /*dd40*/  ISETP.LT.OR P4, PT, R34.reuse, 0xba, !P0 ;  /* 0x000000ba2200780c */ /* 0x040fe20004781670 */
[----:B------:R1:W-:Y:S04]  /*dd50*/  @!P6 STG.E.U8 desc[UR22][R24.64+0xb9], R5 ;  /* 0x0000b9051800e986 */ /* 0x0003e8000c101116 */
[----:B------:R2:W-:Y:S01]  /*dd60*/  @!P5 STG.E.U8 desc[UR22][R24.64+0xb8], R11 ;  /* 0x0000b80b1800d986 */ /* 0x0005e2000c101116 */
[----:B------:R-:W-:Y:S01]  /*dd70*/  FMUL R4, R227, UR24 ;  /* 0x00000018e3047c20 */ /* 0x000fe20008400000 */
[----:B------:R-:W-:-:S02]  /*dd80*/  ISETP.LT.OR P5, PT, R34, 0xc1, !P1 ;  /* 0x000000c12200780c */ /* 0x000fc40004fa1670 */
[----:B0-----:R-:W-:Y:S02]  /*dd90*/  F2FP.SATFINITE.E4M3.F32.PACK_AB_MERGE_C R7, RZ, R3, RZ ;  /* 0x00000003ff07723e */ /* 0x001fe400048070ff */
[----:B-1----:R-:W-:Y:S01]  /*dda0*/  F2FP.SATFINITE.E4M3.F32.PACK_AB_MERGE_C R5, RZ, R0, RZ ;  /* 0x00000000ff05723e */ /* 0x002fe200048070ff */
[----:B---3--:R-:W-:Y:S01]  /*ddb0*/  FMUL R0, R222, UR24 ;  /* 0x00000018de007c20 */ /* 0x008fe20008400000 */
[----:B------:R-:W-:Y:S01]  /*ddc0*/  ISETP.LT.OR P6, PT, R34, 0xc2, !P1 ;  /* 0x000000c22200780c */ /* 0x000fe20004fc1670 */
[----:B------:R-:W3:Y:S01]  /*ddd0*/  LDL.LU R222, [R1+0x20] ;  /* 0x0000200001de7983 */ /* 0x000ee20000300800 */
[----:B--2---:R-:W-:Y:S02]  /*dde0*/  F2FP.SATFINITE.E4M3.F32.PACK_AB_MERGE_C R11, RZ, R2, RZ ;  /* 0x00000002ff0b723e */ /* 0x004fe400048070ff */
[----:B------:R-:W-:Y:S01]  /*ddf0*/  F2FP.SATFINITE.E4M3.F32.PACK_AB_MERGE_C R13, RZ, R0, RZ ;  /* 0x00000000ff0d723e */ /* 0x000fe200048070ff */
[----:B----4-:R-:W-:Y:S01]  /*de00*/  FMUL R0, R224, UR24 ;  /* 0x00000018e0007c20 */ /* 0x010fe20008400000 */
[----:B------:R-:W-:Y:S01]  /*de10*/  FMUL R2, R225, UR24 ;  /* 0x00000018e1027c20 */ /* 0x000fe20008400000 */
[----:B------:R-:W2:Y:S04]  /*de20*/  LDL.LU R224, [R1+0x24] ;  /* 0x0000240001e07983 */ /* 0x000ea80000300800 */
[----:B------:R-:W4:Y:S01]  /*de30*/  LDL.LU R225, [R1+0x28] ;  /* 0x0000280001e17983 */ /* 0x000f220000300800 */
[----:B------:R-:W-:-:S03]  /*de40*/  FMUL R3, R226, UR24 ;  /* 0x00000018e2037c20 */ /* 0x000fc60008400000 */
[----:B------:R-:W4:Y:S04]  /*de50*/  LDL.LU R226, [R1+0x2c] ;  /* 0x00002c0001e27983 */ /* 0x000f280000300800 */
[----:B------:R-:W4:Y:S04]  /*de60*/  LDL.LU R227, [R1+0x30] ;  /* 0x0000300001e37983 */ /* 0x000f280000300800 */
[----:B------:R-:W-:Y:S01]  /*de70*/  @!P3 STG.E.U8 desc[UR22][R26.64+0xb8], R9 ;  /* 0x0000b8091a00b986 */ /* 0x000fe2000c101116 */
[----:B------:R-:W-:-:S03]  /*de80*/  ISETP.LT.OR P3, PT, R34, 0xc1, !P0 ;  /* 0x000000c12200780c */ /* 0x000fc60004761670 */
[----:B------:R0:W-:Y:S01]  /*de90*/  @!P4 STG.E.U8 desc[UR22][R26.64+0xb9], R7 ;  /* 0x0000b9071a00c986 */ /* 0x0001e2000c101116 */
[----:B------:R-:W-:-:S03]  /*dea0*/  ISETP.LT.OR P4, PT, R34, 0xc2, !P0 ;  /* 0x000000c22200780c */ /* 0x000fc60004781670 */
[----:B------:R-:W-:Y:S01]  /*deb0*/  @!P5 STG.E.U8 desc[UR22][R24.64+0xc0], R11 ;  /* 0x0000c00b1800d986 */ /* 0x000fe2000c101116 */
[----:B------:R-:W-:-:S03]  /*dec0*/  ISETP.LT.OR P5, PT, R34, 0xc9, !P1 ;  /* 0x000000c92200780c */ /* 0x000fc60004fa1670 */
[----:B------:R1:W-:Y:S01]  /*ded0*/  @!P6 STG.E.U8 desc[UR22][R24.64+0xc1], R5 ;  /* 0x0000c1051800e986 */ /* 0x0003e2000c101116 */
[----:B0-----:R-:W-:-:S03]  /*dee0*/  F2FP.SATFINITE.E4M3.F32.PACK_AB_MERGE_C R7, RZ, R0, RZ ;  /* 0x00000000ff07723e */ /* 0x001fc600048070ff */
[----:B------:R-:W-:Y:S01]  /*def0*/  @!P3 STG.E.U8 desc[UR22][R26.64+0xc0], R13 ;  /* 0x0000c00d1a00b986 */ /* 0x000fe2000c101116 */
[C---:B------:R-:W-:Y:S02]  /*df00*/  ISETP.LT.OR P6, PT, R34.reuse, 0xca, !P1 ;  /* 0x000000ca2200780c */ /* 0x040fe40004fc1670 */
[----:B-1----:R-:W-:Y:S01]  /*df10*/  F2FP.SATFINITE.E4M3.F32.PACK_AB_MERGE_C R5, RZ, R2, RZ ;  /* 0x00000002ff05723e */ /* 0x002fe200048070ff */
[----:B------:R0:W-:Y:S01]  /*df20*/  @!P4 STG.E.U8 desc[UR22][R26.64+0xc1], R7 ;  /* 0x0000c1071a00c986 */ /* 0x0001e2000c101116 */
[C---:B------:R-:W-:Y:S02]  /*df30*/  ISETP.LT.OR P3, PT, R34.reuse, 0xc9, !P0 ;  /* 0x000000c92200780c */ /* 0x040fe40004761670 */
[C---:B------:R-:W-:Y:S01]  /*df40*/  ISETP.LT.OR P4, PT, R34.reuse, 0xca, !P0 ;  /* 0x000000ca2200780c */ /* 0x040fe20004781670 */
[----:B------:R1:W-:Y:S01]  /*df50*/  @!P5 STG.E.U8 desc[UR22][R24.64+0xc8], R5 ;  /* 0x0000c8051800d986 */ /* 0x0003e2000c101116 */
[----:B------:R-:W-:Y:S02]  /*df60*/  ISETP.LT.OR P5, PT, R34, 0xd1, !P1 ;  /* 0x000000d12200780c */ /* 0x000fe40004fa1670 */
[----:B------:R-:W-:-:S02]  /*df70*/  F2FP.SATFINITE.E4M3.F32.PACK_AB_MERGE_C R9, RZ, R3, RZ ;  /* 0x00000003ff09723e */ /* 0x000fc400048070ff */
[----:B------:R-:W-:-:S03]  /*df80*/  F2FP.SATFINITE.E4M3.F32.PACK_AB_MERGE_C R11, RZ, R4, RZ ;  /* 0x00000004ff0b723e */ /* 0x000fc600048070ff */
[----:B------:R1:W-:Y:S04]  /*df90*/  @!P6 STG.E.U8 desc[UR22][R24.64+0xc9], R9 ;  /* 0x0000c9091800e986 */ /* 0x0003e8000c101116 */
[----:B------:R-:W-:Y:S01]  /*dfa0*/  @!P3 STG.E.U8 desc[UR22][R26.64+0xc8], R11 ;  /* 0x0000c80b1a00b986 */ /* 0x000fe2000c101116 */
[----:B------:R-:W-:-:S03]  /*dfb0*/  FMUL R0, R220, UR24 ;  /* 0x00000018dc007c20 */ /* 0x000fc60008400000 */
[----:B------:R-:W4:Y:S02]  /*dfc0*/  LDL.LU R220, [R1+0x34] ;  /* 0x0000340001dc7983 */ /* 0x000f240000300800 */
[----:B0-----:R-:W-:Y:S01]  /*dfd0*/  F2FP.SATFINITE.E4M3.F32.PACK_AB_MERGE_C R7, RZ, R0, RZ ;  /* 0x00000000ff07723e */ /* 0x001fe200048070ff */
[----:B------:R-:W-:Y:S02]  /*dfe0*/  FMUL R2, R221, UR24 ;  /* 0x00000018dd027c20 */ /* 0x000fe40008400000 */
[----:B------:R-:W4:Y:S03]  /*dff0*/  LDL.LU R221, [R1+0x38] ;  /* 0x0000380001dd7983 */ /* 0x000f260000300800 */
[----:B-1----:R-:W-:Y:S01]  /*e000*/  F2FP.SATFINITE.E4M3.F32.PACK_AB_MERGE_C R5, RZ, R2, RZ ;  /* 0x00000002ff05723e */ /* 0x002fe200048070ff */
[----:B------:R-:W-:Y:S04]  /*e010*/  @!P4 STG.E.U8 desc[UR22][R26.64+0xc9], R7 ;  /* 0x0000c9071a00c986 */ /* 0x000fe8000c101116 */
[----:B------:R0:W-:Y:S01]  /*e020*/  @!P5 STG.E.U8 desc[UR22][R24.64+0xd0], R5 ;  /* 0x0000d0051800d986 */ /* 0x0001e2000c101116 */
[----:B------:R-:W-:-:S03]  /*e030*/  FMUL R3, R223, UR24 ;  /* 0x00000018df037c20 */ /* 0x000fc60008400000 */
[----:B------:R-:W4:Y:S02]  /*e040*/  LDL.LU R223, [R1+0x3c] ;  /* 0x00003c0001df7983 */ /* 0x000f240000300800 */
[----:B------:R-:W-:Y:S01]  /*e050*/  F2FP.SATFINITE.E4M3.F32.PACK_AB_MERGE_C R9, RZ, R3, RZ ;  /* 0x00000003ff09723e */ /* 0x000fe200048070ff */
[----:B---3--:R-:W-:Y:S02]  /*e060*/  FMUL R0, R222, UR24 ;  /* 0x00000018de007c20 */ /* 0x008fe40008400000 */
[----:B------:R-:W3:Y:S03]  /*e070*/  LDL.LU R222, [R1+0x40] ;  /* 0x0000400001de7983 */ /* 0x000ee60000300800 */
[----:B------:R-:W-:Y:S01]  /*e080*/  F2FP.SATFINITE.E4M3.F32.PACK_AB_MERGE_C R13, RZ, R0, RZ ;  /* 0x00000000ff0d723e */ /* 0x000fe200048070ff */
[----:B--2---:R-:W-:Y:S02]  /*e090*/  FMUL R2, R224, UR24 ;  /* 0x00000018e0027c20 */ /* 0x004fe40008400000 */
[----:B------:R-:W2:Y:S01]  /*e0a0*/  LDL.LU R224, [R1+0x44] ;  /* 0x0000440001e07983 */ /* 0x000ea20000300800 */
[----:B----4-:R-:W-:-:S03]  /*e0b0*/  FMUL R0, R225, UR24 ;  /* 0x00000018e1007c20 */ /* 0x010fc60008400000 */
[----:B------:R-:W4:Y:S01]  /*e0c0*/  LDL.LU R225, [R1+0x48] ;  /* 0x0000480001e17983 */ /* 0x000f220000300800 */
[----:B------:R-:W-:Y:S01]  /*e0d0*/  FMUL R3, R226, UR24 ;  /* 0x00000018e2037c20 */ /* 0x000fe20008400000 */
[----:B0-----:R-:W-:Y:S02]  /*e0e0*/  F2FP.SATFINITE.E4M3.F32.PACK_AB_MERGE_C R5, RZ, R0, RZ ;  /* 0x00000000ff05723e */ /* 0x001fe400048070ff */
[----:B------:R-:W4:Y:S01]  /*e0f0*/  LDL.LU R226, [R1+0x4c] ;  /* 0x00004c0001e27983 */ /* 0x000f220000300800 */
[----:B------:R-:W-:-:S03]  /*e100*/  FMUL R0, R227, UR24 ;  /* 0x00000018e3007c20 */ /* 0x000fc60008400000 */
[----:B------:R-:W4:Y:S01]  /*e110*/  LDL.LU R227, [R1+0x50] ;  /* 0x0000500001e37983 */ /* 0x000f220000300800 */
[C---:B------:R-:W-:Y:S02]  /*e120*/  ISETP.LT.OR P6, PT, R34.reuse, 0xd2, !P1 ;  /* 0x000000d22200780c */ /* 0x040fe40004fc1670 */
[C---:B------:R-:W-:Y:S01]  /*e130*/  ISETP.LT.OR P4, PT, R34.reuse, 0xd2, !P0 ;  /* 0x000000d22200780c */ /* 0x040fe20004781670 */
[----:B------:R-:W4:Y:S01]  /*e140*/  LDL.LU R218, [R1+0x54] ;  /* 0x0000540001da7983 */ /* 0x000f220000300800 */
[C---:B------:R-:W-:Y:S02]  /*e150*/  ISETP.LT.OR P3, PT, R34.reuse, 0xd1, !P0 ;  /* 0x000000d12200780c */ /* 0x040fe40004761670 */
[----:B------:R-:W-:Y:S02]  /*e160*/  ISETP.LT.OR P5, PT, R34, 0xd9, !P1 ;  /* 0x000000d92200780c */ /* 0x000fe40004fa1670 */
[----:B------:R-:W-:Y:S02]  /*e170*/  F2FP.SATFINITE.E4M3.F32.PACK_AB_MERGE_C R7, RZ, R2, RZ ;  /* 0x00000002ff07723e */ /* 0x000fe400048070ff */
[----:B------:R-:W-:-:S03]  /*e180*/  F2FP.SATFINITE.E4M3.F32.PACK_AB_MERGE_C R11, RZ, R0, RZ ;  /* 0x00000000ff0b723e */ /* 0x000fc600048070ff */
[----:B------:R0:W-:Y:S01]  /*e190*/  @!P6 STG.E.U8 desc[UR22][R24.64+0xd1], R9 ;  /* 0x0000d1091800e986 */ /* 0x0001e2000c101116 */
[----:B------:R-:W-:-:S03]  /*e1a0*/  ISETP.LT.OR P6, PT, R34, 0xda, !P1 ;  /* 0x000000da2200780c */ /* 0x000fc60004fc1670 */
[----:B------:R-:W-:Y:S01]  /*e1b0*/  @!P4 STG.E.U8 desc[UR22][R26.64+0xd1], R7 ;  /* 0x0000d1071a00c986 */ /* 0x000fe2000c101116 */
[----:B------:R-:W-:-:S03]  /*e1c0*/  ISETP.LT.OR P4, PT, R34, 0xda, !P0 ;  /* 0x000000da2200780c */ /* 0x000fc60004781670 */
[----:B------:R-:W-:Y:S01]  /*e1d0*/  @!P3 STG.E.U8 desc[UR22][R26.64+0xd0], R13 ;  /* 0x0000d00d1a00b986 */ /* 0x000fe2000c101116 */
[----:B0-----:R-:W-:-:S03]  /*e1e0*/  F2FP.SATFINITE.E4M3.F32.PACK_AB_MERGE_C R9, RZ, R3, RZ ;  /* 0x00000003ff09723e */ /* 0x001fc600048070ff */
[----:B------:R0:W-:Y:S04]  /*e1f0*/  @!P5 STG.E.U8 desc[UR22][R24.64+0xd8], R5 ;  /* 0x0000d8051800d986 */ /* 0x0001e8000c101116 */
[----:B------:R1:W-:Y:S01]  /*e200*/  @!P6 STG.E.U8 desc[UR22][R24.64+0xd9], R9 ;  /* 0x0000d9091800e986 */ /* 0x0003e2000c101116 */
[----:B------:R-:W-:-:S03]  /*e210*/  FMUL R0, R220, UR24 ;  /* 0x00000018dc007c20 */ /* 0x000fc60008400000 */
[----:B------:R-:W4:Y:S02]  /*e220*/  LDL.LU R220, [R1+0x58] ;  /* 0x0000580001dc7983 */ /* 0x000f240000300800 */
[----:B0-----:R-:W-:Y:S01]  /*e230*/  F2FP.SATFINITE.E4M3.F32.PACK_AB_MERGE_C R5, RZ, R0, RZ ;  /* 0x00000000ff05723e */ /* 0x001fe200048070ff */
[----:B------:R-:W-:Y:S02]  /*e240*/  FMUL R2, R221, UR24 ;  /* 0x00000018dd027c20 */ /* 0x000fe40008400000 */
[----:B------:R-:W4:Y:S03]  /*e250*/  LDL.LU R221, [R1+0x5c] ;  /* 0x00005c0001dd7983 */ /* 0x000f260000300800 */
[----:B------:R-:W-:Y:S01]  /*e260*/  F2FP.SATFINITE.E4M3.F32.PACK_AB_MERGE_C R7, RZ, R2, RZ ;  /* 0x00000002ff07723e */ /* 0x000fe200048070ff */
[----:B------:R0:W-:Y:S01]  /*e270*/  @!P4 STG.E.U8 desc[UR22][R26.64+0xd9], R5 ;  /* 0x0000d9051a00c986 */ /* 0x0001e2000c101116 */
[----:B------:R-:W-:-:S03]  /*e280*/  FMUL R3, R223, UR24 ;  /* 0x00000018df037c20 */ /* 0x000fc60008400000 */
[----:B------:R-:W4:Y:S02]  /*e290*/  LDL.LU R223, [R1+0x60] ;  /* 0x0000600001df7983 */ /* 0x000f240000300800 */
[----:B-1----:R-:W-:Y:S01]  /*e2a0*/  F2FP.SATFINITE.E4M3.F32.PACK_AB_MERGE_C R9, RZ, R3, RZ ;  /* 0x00000003ff09723e */ /* 0x002fe200048070ff */
[----:B---3--:R-:W-:Y:S02]  /*e2b0*/  FMUL R4, R222, UR24 ;  /* 0x00000018de047c20 */ /* 0x008fe40008400000 */
[----:B------:R-:W3:Y:S01]  /*e2c0*/  LDL.LU R222, [R1+0x64] ;  /* 0x0000640001de7983 */ /* 0x000ee20000300800 */
[----:B--2---:R-:W-:-:S03]  /*e2d0*/  FMUL R0, R224, UR24 ;  /* 0x00000018e0007c20 */ /* 0x004fc60008400000 */
[----:B------:R-:W2:Y:S01]  /*e2e0*/  LDL.LU R224, [R1+0x68] ;  /* 0x0000680001e07983 */ /* 0x000ea20000300800 */
[----:B----4-:R-:W-:Y:S01]  /*e2f0*/  FMUL R2, R225, UR24 ;  /* 0x00000018e1027c20 */ /* 0x010fe20008400000 */
[----:B0-----:R-:W-:Y:S02]  /*e300*/  F2FP.SATFINITE.E4M3.F32.PACK_AB_MERGE_C R5, RZ, R0, RZ ;  /* 0x00000000ff05723e */ /* 0x001fe400048070ff */
[----:B------:R-:W4:Y:S01]  /*e310*/  LDL.LU R225, [R1+0x6c] ;  /* 0x00006c0001e17983 */ /* 0x000f220000300800 */
[----:B------:R-:W-:-:S03]  /*e320*/  FMUL R3, R226, UR24 ;  /* 0x00000018e2037c20 */ /* 0x000fc60008400000 */
[----:B------:R-:W4:Y:S01]  /*e330*/  LDL.LU R226, [R1+0x70] ;  /* 0x0000700001e27983 */ /* 0x000f220000300800 */
[----:B------:R-:W-:-:S03]  /*e340*/  FMUL R0, R227, UR24 ;  /* 0x00000018e3007c20 */ /* 0x000fc60008400000 */
[----:B------:R-:W4:Y:S01]  /*e350*/  LDL.LU R227, [R1+0x74] ;  /* 0x0000740001e37983 */ /* 0x000f220000300800 */
[C---:B------:R-:W-:Y:S02]  /*e360*/  ISETP.LT.OR P3, PT, R34.reuse, 0xd9, !P0 ;  /* 0x000000d92200780c */ /* 0x040fe40004761670 */
[C---:B------:R-:W-:Y:S02]  /*e370*/  ISETP.LT.OR P5, PT, R34.reuse, 0xe1, !P1 ;  /* 0x000000e12200780c */ /* 0x040fe40004fa1670 */
[C---:B------:R-:W-:Y:S02]  /*e380*/  ISETP.LT.OR P6, PT, R34.reuse, 0xe2, !P1 ;  /* 0x000000e22200780c */ /* 0x040fe40004fc1670 */
[----:B------:R-:W-:-:S07]  /*e390*/  ISETP.LT.OR P4, PT, R34, 0xe2, !P0 ;  /* 0x000000e22200780c */ /* 0x000fce0004781670 */
[----:B------:R-:W-:Y:S01]  /*e3a0*/  @!P3 STG.E.U8 desc[UR22][R26.64+0xd8], R11 ;  /* 0x0000d80b1a00b986 */ /* 0x000fe2000c101116 */
[----:B------:R-:W-:-:S03]  /*e3b0*/  ISETP.LT.OR P3, PT, R34, 0xe1, !P0 ;  /* 0x000000e12200780c */ /* 0x000fc60004761670 */
[----:B------:R0:W-:Y:S01]  /*e3c0*/  @!P5 STG.E.U8 desc[UR22][R24.64+0xe0], R7 ;  /* 0x0000e0071800d986 */ /* 0x0001e2000c101116 */
[----:B------:R-:W-:-:S03]  /*e3d0*/  ISETP.LT.OR P5, PT, R34, 0xe9, !P1 ;  /* 0x000000e92200780c */ /* 0x000fc60004fa1670 */
[----:B------:R1:W-:Y:S01]  /*e3e0*/  @!P6 STG.E.U8 desc[UR22][R24.64+0xe1], R9 ;  /* 0x0000e1091800e986 */ /* 0x0003e2000c101116 */
[----:B------:R-:W-:Y:S02]  /*e3f0*/  ISETP.LT.OR P6, PT, R34, 0xea, !P1 ;  /* 0x000000ea2200780c */ /* 0x000fe40004fc1670 */
[----:B------:R-:W-:Y:S01]  /*e400*/  F2FP.SATFINITE.E4M3.F32.PACK_AB_MERGE_C R13, RZ, R4, RZ ;  /* 0x00000004ff0d723e */ /* 0x000fe200048070ff */
[----:B------:R1:W-:Y:S01]  /*e410*/  @!P4 STG.E.U8 desc[UR22][R26.64+0xe1], R5 ;  /* 0x0000e1051a00c986 */ /* 0x0003e2000c101116 */
[----:B0-----:R-:W-:-:S03]  /*e420*/  F2FP.SATFINITE.E4M3.F32.PACK_AB_MERGE_C R7, RZ, R2, RZ ;  /* 0x00000002ff07723e */ /* 0x001fc600048070ff */
[----:B------:R-:W-:Y:S01]  /*e430*/  @!P3 STG.E.U8 desc[UR22][R26.64+0xe0], R13 ;  /* 0x0000e00d1a00b986 */ /* 0x000fe2000c101116 */
[----:B-1----:R-:W-:-:S03]  /*e440*/  F2FP.SATFINITE.E4M3.F32.PACK_AB_MERGE_C R9, RZ, R3, RZ ;  /* 0x00000003ff09723e */ /* 0x002fc600048070ff */
[----:B------:R0:W-:Y:S01]  /*e450*/  @!P5 STG.E.U8 desc[UR22][R24.64+0xe8], R7 ;  /* 0x0000e8071800d986 */ /* 0x0001e2000c101116 */
[C---:B------:R-:W-:Y:S02]  /*e460*/  ISETP.LT.OR P3, PT, R34.reuse, 0xe9, !P0 ;  /* 0x000000e92200780c */ /* 0x040fe40004761670 */
[C---:B------:R-:W-:Y:S01]  /*e470*/  ISETP.LT.OR P4, PT, R34.reuse, 0xea, !P0 ;  /* 0x000000ea2200780c */ /* 0x040fe20004781670 */
[----:B------:R1:W-:Y:S01]  /*e480*/  @!P6 STG.E.U8 desc[UR22][R24.64+0xe9], R9 ;  /* 0x0000e9091800e986 */ /* 0x0003e2000c101116 */
[----:B------:R-:W-:Y:S01]  /*e490*/  ISETP.LT.OR P5, PT, R34, 0xf1, !P1 ;  /* 0x000000f12200780c */ /* 0x000fe20004fa1670 */
[----:B------:R-:W-:Y:S01]  /*e4a0*/  FMUL R2, R218, UR24 ;  /* 0x00000018da027c20 */ /* 0x000fe20008400000 */
[----:B------:R-:W-:Y:S02]  /*e4b0*/  ISETP.LT.OR P6, PT, R34, 0xf2, !P1 ;  /* 0x000000f22200780c */ /* 0x000fe40004fc1670 */
[----:B------:R-:W-:Y:S02]  /*e4c0*/  F2FP.SATFINITE.E4M3.F32.PACK_AB_MERGE_C R11, RZ, R0, RZ ;  /* 0x00000000ff0b723e */ /* 0x000fe400048070ff */
[----:B------:R-:W-:-:S03]  /*e4d0*/  F2FP.SATFINITE.E4M3.F32.PACK_AB_MERGE_C R5, RZ, R2, RZ ;  /* 0x00000002ff05723e */ /* 0x000fc600048070ff */
[----:B------:R-:W-:Y:S01]  /*e4e0*/  @!P3 STG.E.U8 desc[UR22][R26.64+0xe8], R11 ;  /* 0x0000e80b1a00b986 */ /* 0x000fe2000c101116 */
[----:B------:R-:W-:-:S03]  /*e4f0*/  ISETP.LT.OR P3, PT, R34, 0xf1, !P0 ;  /* 0x000000f12200780c */ /* 0x000fc60004761670 */
[----:B------:R-:W-:Y:S01]  /*e500*/  @!P4 STG.E.U8 desc[UR22][R26.64+0xe9], R5 ;  /* 0x0000e9051a00c986 */ /* 0x000fe2000c101116 */
[C---:B------:R-:W-:Y:S02]  /*e510*/  ISETP.LT.OR P4, PT, R34.reuse, 0xf9, !P1 ;  /* 0x000000f92200780c */ /* 0x040fe40004f81670 */
[----:B------:R-:W-:Y:S01]  /*e520*/  ISETP.LT.OR P1, PT, R34, 0xfa, !P1 ;  /* 0x000000fa2200780c */ /* 0x000fe20004f21670 */
[----:B------:R-:W-:-:S05]  /*e530*/  FMUL R0, R220, UR24 ;  /* 0x00000018dc007c20 */ /* 0x000fca0008400000 */
[----:B0-----:R-:W-:-:S05]  /*e540*/  F2FP.SATFINITE.E4M3.F32.PACK_AB_MERGE_C R7, RZ, R0, RZ ;  /* 0x00000000ff07723e */ /* 0x001fca00048070ff */
[----:B------:R0:W-:Y:S01]  /*e550*/  @!P5 STG.E.U8 desc[UR22][R24.64+0xf0], R7 ;  /* 0x0000f0071800d986 */ /* 0x0001e2000c101116 */
[----:B------:R-:W-:-:S05]  /*e560*/  FMUL R3, R221, UR24 ;  /* 0x00000018dd037c20 */ /* 0x000fca0008400000 */
[----:B-1----:R-:W-:Y:S02]  /*e570*/  F2FP.SATFINITE.E4M3.F32.PACK_AB_MERGE_C R9, RZ, R3, RZ ;  /* 0x00000003ff09723e */ /* 0x002fe400048070ff */
[----:B------:R-:W-:-:S03]  /*e580*/  ISETP.LT.OR P5, PT, R34, 0xf2, !P0 ;  /* 0x000000f22200780c */ /* 0x000fc600047a1670 */
[----:B------:R1:W-:Y:S01]  /*e590*/  @!P6 STG.E.U8 desc[UR22][R24.64+0xf1], R9 ;  /* 0x0000f1091800e986 */ /* 0x0003e2000c101116 */
[C---:B------:R-:W-:Y:S02]  /*e5a0*/  ISETP.LT.OR P6, PT, R34.reuse, 0xf9, !P0 ;  /* 0x000000f92200780c */ /* 0x040fe400047c1670 */
[----:B------:R-:W-:Y:S01]  /*e5b0*/  ISETP.LT.OR P0, PT, R34, 0xfa, !P0 ;  /* 0x000000fa2200780c */ /* 0x000fe20004701670 */
[----:B------:R-:W-:-:S05]  /*e5c0*/  FMUL R0, R223, UR24 ;  /* 0x00000018df007c20 */ /* 0x000fca0008400000 */
[----:B------:R-:W-:-:S05]  /*e5d0*/  F2FP.SATFINITE.E4M3.F32.PACK_AB_MERGE_C R13, RZ, R0, RZ ;  /* 0x00000000ff0d723e */ /* 0x000fca00048070ff */
[----:B------:R0:W-:Y:S01]  /*e5e0*/  @!P3 STG.E.U8 desc[UR22][R26.64+0xf0], R13 ;  /* 0x0000f00d1a00b986 */ /* 0x0001e2000c101116 */
[----:B---3--:R-:W-:Y:S01]  /*e5f0*/  FMUL R0, R222, UR24 ;  /* 0x00000018de007c20 */ /* 0x008fe20008400000 */
[----:B--2---:R-:W-:Y:S01]  /*e600*/  FMUL R2, R224, UR24 ;  /* 0x00000018e0027c20 */ /* 0x004fe20008400000 */
[----:B----4-:R-:W-:-:S03]  /*e610*/  FMUL R3, R225, UR24 ;  /* 0x00000018e1037c20 */ /* 0x010fc60008400000 */
[----:B0-----:R-:W-:Y:S01]  /*e620*/  F2FP.SATFINITE.E4M3.F32.PACK_AB_MERGE_C R7, RZ, R0, RZ ;  /* 0x00000000ff07723e */ /* 0x001fe200048070ff */
[----:B------:R-:W-:Y:S01]  /*e630*/  FMUL R4, R226, UR24 ;  /* 0x00000018e2047c20 */ /* 0x000fe20008400000 */
[----:B------:R-:W-:Y:S01]  /*e640*/  FMUL R5, R227, UR24 ;  /* 0x00000018e3057c20 */ /* 0x000fe20008400000 */
[----:B-1----:R-:W-:Y:S02]  /*e650*/  F2FP.SATFINITE.E4M3.F32.PACK_AB_MERGE_C R9, RZ, R2, RZ ;  /* 0x00000002ff09723e */ /* 0x002fe400048070ff */
[----:B------:R-:W-:Y:S02]  /*e660*/  F2FP.SATFINITE.E4M3.F32.PACK_AB_MERGE_C R3, RZ, R3, RZ ;  /* 0x00000003ff03723e */ /* 0x000fe400048070ff */
[----:B------:R-:W-:Y:S02]  /*e670*/  F2FP.SATFINITE.E4M3.F32.PACK_AB_MERGE_C R11, RZ, R4, RZ ;  /* 0x00000004ff0b723e */ /* 0x000fe400048070ff */
[----:B------:R-:W-:Y:S01]  /*e680*/  F2FP.SATFINITE.E4M3.F32.PACK_AB_MERGE_C R5, RZ, R5, RZ ;  /* 0x00000005ff05723e */ /* 0x000fe200048070ff */
[----:B------:R0:W-:Y:S04]  /*e690*/  @!P5 STG.E.U8 desc[UR22][R26.64+0xf1], R7 ;  /* 0x0000f1071a00d986 */ /* 0x0001e8000c101116 */
[----:B------:R0:W-:Y:S04]  /*e6a0*/  @!P4 STG.E.U8 desc[UR22][R24.64+0xf8], R9 ;  /* 0x0000f8091800c986 */ /* 0x0001e8000c101116 */
[----:B------:R0:W-:Y:S04]  /*e6b0*/  @!P1 STG.E.U8 desc[UR22][R24.64+0xf9], R3 ;  /* 0x0000f90318009986 */ /* 0x0001e8000c101116 */
[----:B------:R0:W-:Y:S04]  /*e6c0*/  @!P6 STG.E.U8 desc[UR22][R26.64+0xf8], R11 ;  /* 0x0000f80b1a00e986 */ /* 0x0001e8000c101116 */
[----:B------:R0:W-:Y:S02]  /*e6d0*/  @!P0 STG.E.U8 desc[UR22][R26.64+0xf9], R5 ;  /* 0x0000f9051a008986 */ /* 0x0001e4000c101116 */
.L_x_293:
[----:B------:R-:W-:Y:S05]  /*e6e0*/  BSYNC B0 ;  /* 0x0000000000007941 */ /* 0x000fea0003800000 */
.L_x_35:
[----:B------:R-:W2:Y:S01]  /*e6f0*/  LDL.LU R22, [R1+0x7c] ;  /* 0x00007c0001167983 */ /* 0x000ea20000300800 */
[----:B0-----:R-:W-:Y:S01]  /*e700*/  IMAD.U32 R3, RZ, RZ, UR18 ;  /* 0x00000012ff037e24 */ /* 0x001fe2000f8e00ff */
[----:B------:R-:W-:Y:S02]  /*e710*/  ULDC.64 UR6, c[0x0][0x650] ;  /* 0x0001940000067ab9 */ /* 0x000fe40000000a00 */
[----:B------:R-:W3:Y:S01]  /*e720*/  LDL.LU R19, [R1+0x80] ;  /* 0x0000800001137983 */ /* 0x000ee20000300800 */
[----:B-----5:R-:W-:Y:S01]  /*e730*/  IMAD.U32 R0, RZ, RZ, UR20 ;  /* 0x00000014ff007e24 */ /* 0x020fe2000f8e00ff */
[----:B------:R0:W-:Y:S01]  /*e740*/  SYNCS.ARRIVE.TRANS64.A1T0 RZ, [R3+UR28], RZ ;  /* 0x000000ff03ff79a7 */ /* 0x0001e2000810001c */
[----:B------:R-:W-:Y:S02]  /*e750*/  IMAD.U32 R2, RZ, RZ, UR20 ;  /* 0x00000014ff027e24 */ /* 0x000fe4000f8e00ff */
[----:B------:R-:W-:Y:S02]  /*e760*/  IMAD.MOV.U32 R4, RZ, RZ, -0x1 ;  /* 0xffffffffff047424 */ /* 0x000fe400078e00ff */
[----:B0-----:R-:W-:Y:S01]  /*e770*/  IMAD.U32 R3, RZ, RZ, UR15 ;  /* 0x0000000fff037e24 */ /* 0x001fe2000f8e00ff */
[----:B---3--:R-:W-:-:S02]  /*e780*/  LEA R19, P0, R0, R19, 0x1 ;  /* 0x0000001300137211 */ /* 0x008fc400078008ff */
[----:B------:R-:W-:Y:S02]  /*e790*/  PRMT R0, RZ, 0x7610, R0 ;  /* 0x00007610ff007816 */ /* 0x000fe40000000000 */
[----:B--2---:R-:W-:Y:S01]  /*e7a0*/  LEA.HI.X R22, R2, R22, R3, 0x1, P0 ;  /* 0x0000001602167211 */ /* 0x004fe200000f0c03 */
[----:B------:R-:W-:Y:S01]  /*e7b0*/  IMAD.MOV.U32 R2, RZ, RZ, -0x1 ;  /* 0xffffffffff027424 */ /* 0x000fe200078e00ff */
[----:B------:R0:W-:Y:S01]  /*e7c0*/  STL [R1+0x80], R19 ;  /* 0x0000801301007387 */ /* 0x0001e20000100800 */
[----:B------:R-:W-:Y:S01]  /*e7d0*/  IMAD.MOV.U32 R3, RZ, RZ, -0x1 ;  /* 0xffffffffff037424 */ /* 0x000fe200078e00ff */
[----:B------:R-:W-:Y:S02]  /*e7e0*/  ISETP.GE.U32.AND P0, PT, R19, UR6, PT ;  /* 0x0000000613007c0c */ /* 0x000fe4000bf06070 */
[----:B------:R0:W-:Y:S02]  /*e7f0*/  STL [R1+0x7c], R22 ;  /* 0x00007c1601007387 */ /* 0x0001e40000100800 */
[----:B------:R-:W-:-:S02]  /*e800*/  ISETP.GE.U32.AND.EX P0, PT, R22, UR7, PT, P0 ;  /* 0x0000000716007c0c */ /* 0x000fc4000bf06100 */
[----:B------:R0:W-:Y:S04]  /*e810*/  STL [R1+0x84], R4 ;  /* 0x0000840401007387 */ /* 0x0001e80000100800 */
[----:B------:R0:W-:Y:S04]  /*e820*/  STL [R1+0x78], R2 ;  /* 0x0000780201007387 */ /* 0x0001e80000100800 */
[----:B------:R0:W-:Y:S03]  /*e830*/  STL [R1+0x88], R3 ;  /* 0x0000880301007387 */ /* 0x0001e60000100800 */
[----:B------:R-:W-:Y:S05]  /*e840*/  @P0 BRA `(.L_x_294) ;  /* 0x0000000400740947 */ /* 0x000fea0003800000 */
[----:B------:R-:W2:Y:S01]  /*e850*/  S2R R14, SR_CTAID.X ;  /* 0x00000000000e7919 */ /* 0x000ea20000002500 */
[----:B------:R-:W3:Y:S01]  /*e860*/  LDC.64 R8, c[0x0][0x628] ;  /* 0x00018a00ff087b82 */ /* 0x000ee20000000a00 */
[----:B------:R-:W-:Y:S01]  /*e870*/  ULDC UR6, c[0x0][0x150] ;  /* 0x0000540000067ab9 */ /* 0x000fe20000000800 */
[----:B------:R-:W-:Y:S01]  /*e880*/  IMAD.MOV.U32 R6, RZ, RZ, R19 ;  /* 0x000000ffff067224 */ /* 0x000fe200078e0013 */
[----:B------:R-:W0:Y:S01]  /*e890*/  S2R R16, SR_CTAID.Y ;  /* 0x0000000000107919 */ /* 0x000e220000002600 */
[----:B------:R-:W-:-:S04]  /*e8a0*/  IMAD.MOV.U32 R7, RZ, RZ, R22 ;  /* 0x000000ffff077224 */ /* 0x000fc800078e0016 */
[----:B------:R-:W0:Y:S08]  /*e8b0*/  LDC R17, c[0x0][0x144] ;  /* 0x00005100ff117b82 */ /* 0x000e300000000800 */
[----:B------:R-:W0:Y:S08]  /*e8c0*/  LDC R10, c[0x0][0x630] ;  /* 0x00018c00ff0a7b82 */ /* 0x000e300000000800 */
[----:B------:R-:W0:Y:S01]  /*e8d0*/  LDC.64 R12, c[0x0][0x620] ;  /* 0x00018800ff0c7b82 */ /* 0x000e220000000a00 */
[----:B---3--:R-:W-:-:S04]  /*e8e0*/  ISETP.NE.U32.AND P0, PT, R8, RZ, PT ;  /* 0x000000ff0800720c */ /* 0x008fc80003f05070 */
[----:B------:R-:W-:Y:S02]  /*e8f0*/  ISETP.NE.AND.EX P0, PT, R9, RZ, PT, P0 ;  /* 0x000000ff0900720c */ /* 0x000fe40003f05300 */
[----:B--2---:R-:W-:-:S05]  /*e900*/  I2FP.F32.U32 R0, R14 ;  /* 0x0000000e00007245 */ /* 0x004fca0000201000 */
[----:B------:R-:W-:-:S04]  /*e910*/  FMUL R0, R0, UR6 ;  /* 0x0000000600007c20 */ /* 0x000fc80008400000 */
[----:B------:R2:W3:Y:S02]  /*e920*/  F2I.U32.TRUNC.NTZ R15, R0 ;  /* 0x00000000000f7305 */ /* 0x0004e4000020f000 */
[----:B------:R-:W-:Y:S05]  /*e930*/  @!P0 BRA `(.L_x_295) ;  /* 0x0000000000288947 */ /* 0x000fea0003800000 */
[----:B--2---:R-:W2:Y:S02]  /*e940*/  LDC R0, c[0x0][0x634] ;  /* 0x00018d00ff007b82 */ /* 0x004ea40000000800 */
[----:B--2---:R-:W-:-:S05]  /*e950*/  IADD3 R7, P0, R19, R0, RZ ;  /* 0x0000000013077210 */ /* 0x004fca0007f1e0ff */
[----:B------:R-:W-:-:S04]  /*e960*/  IMAD.X R11, RZ, RZ, R22, P0 ;  /* 0x000000ffff0b7224 */ /* 0x000fc800000e0616 */
[----:B0-----:R-:W-:-:S04]  /*e970*/  IMAD.WIDE.U32 R2, R11, R8, RZ ;  /* 0x000000080b027225 */ /* 0x001fc800078e00ff */
[----:B------:R-:W-:-:S04]  /*e980*/  IMAD.WIDE.U32 R4, P0, R7, R9, R2 ;  /* 0x0000000907047225 */ /* 0x000fc80007800002 */
[----:B------:R-:W-:-:S04]  /*e990*/  IMAD.WIDE.U32 R2, R7, R8, RZ ;  /* 0x0000000807027225 */ /* 0x000fc800078e00ff */
[----:B------:R-:W-:Y:S01]  /*e9a0*/  IMAD.X R7, RZ, RZ, RZ, P0 ;  /* 0x000000ffff077224 */ /* 0x000fe200000e06ff */
[----:B------:R-:W-:Y:S01]  /*e9b0*/  IADD3 RZ, P0, R3, R4, RZ ;  /* 0x0000000403ff7210 */ /* 0x000fe20007f1e0ff */
[----:B------:R-:W-:-:S04]  /*e9c0*/  IMAD.MOV.U32 R6, RZ, RZ, R5 ;  /* 0x000000ffff067224 */ /* 0x000fc800078e0005 */
[----:B------:R-:W-:-:S08]  /*e9d0*/  IMAD.WIDE.U32.X R6, R11, R9, R6, P0 ;  /* 0x000000090b067225 */ /* 0x000fd000000e0406 */
.L_x_295:
[-CC-:B0-----:R-:W-:Y:S01]  /*e9e0*/  SHF.R.U64 R11, R6, R10.reuse, R7.reuse ;  /* 0x0000000a060b7219 */ /* 0x181fe20000001207 */
[----:B------:R-:W0:Y:S01]  /*e9f0*/  LDC.64 R20, c[0x0][0x640] ;  /* 0x00019000ff147b82 */ /* 0x000e220000000a00 */
[----:B--2---:R-:W-:Y:S01]  /*ea00*/  SHF.R.U32.HI R0, RZ, R10, R7 ;  /* 0x0000000aff007219 */ /* 0x004fe20000011607 */
[----:B------:R-:W-:Y:S01]  /*ea10*/  IMAD.MOV.U32 R2, RZ, RZ, R19 ;  /* 0x000000ffff027224 */ /* 0x000fe200078e0013 */
[----:B------:R-:W-:Y:S01]  /*ea20*/  IADD3 R5, P0, RZ, -R11, RZ ;  /* 0x8000000bff057210 */ /* 0x000fe20007f1e0ff */
[----:B---3--:R-:W-:Y:S01]  /*ea30*/  IMAD.MOV R15, RZ, RZ, -R15 ;  /* 0x000000ffff0f7224 */ /* 0x008fe200078e0a0f */
[----:B------:R-:W-:Y:S01]  /*ea40*/  ULDC UR6, c[0x0][0x154] ;  /* 0x0000550000067ab9 */ /* 0x000fe20000000800 */
[----:B------:R-:W-:Y:S02]  /*ea50*/  IMAD.MOV.U32 R7, RZ, RZ, 0x1 ;  /* 0x00000001ff077424 */ /* 0x000fe400078e00ff */
[----:B------:R-:W2:Y:S01]  /*ea60*/  LDC R4, c[0x0][0x618] ;  /* 0x00018600ff047b82 */ /* 0x000ea20000000800 */
[----:B------:R-:W-:-:S02]  /*ea70*/  IMAD.X R3, RZ, RZ, ~R0, P0 ;  /* 0x000000ffff037224 */ /* 0x000fc400000e0e00 */
[----:B------:R-:W-:Y:S02]  /*ea80*/  IMAD R17, R17, R15, R14 ;  /* 0x0000000f11117224 */ /* 0x000fe400078e020e */
[-C--:B------:R-:W-:Y:S02]  /*ea90*/  IMAD R0, R3, R12.reuse, RZ ;  /* 0x0000000c03007224 */ /* 0x080fe400078e02ff */
[----:B------:R-:W-:Y:S01]  /*eaa0*/  IMAD.MOV.U32 R3, RZ, RZ, R22 ;  /* 0x000000ffff037224 */ /* 0x000fe200078e0016 */
[----:B------:R-:W3:Y:S01]  /*eab0*/  LDC R6, c[0x0][0x608] ;  /* 0x00018200ff067b82 */ /* 0x000ee20000000800 */
[----:B------:R-:W-:-:S04]  /*eac0*/  IMAD.WIDE.U32 R2, R5, R12, R2 ;  /* 0x0000000c05027225 */ /* 0x000fc800078e0002 */
[----:B------:R-:W-:-:S03]  /*ead0*/  IMAD R5, R5, R13, R0 ;  /* 0x0000000d05057224 */ /* 0x000fc600078e0200 */
[----:B------:R-:W5:Y:S01]  /*eae0*/  LDC R18, c[0x0][0x658] ;  /* 0x00019600ff127b82 */ /* 0x000f620000000800 */
[----:B------:R-:W-:Y:S01]  /*eaf0*/  I2FP.F32.U32 R0, R16 ;  /* 0x0000001000007245 */ /* 0x000fe20000201000 */
[----:B------:R-:W-:Y:S01]  /*eb00*/  IMAD.IADD R3, R3, 0x1, R5 ;  /* 0x0000000103037824 */ /* 0x000fe200078e0205 */
[----:B0-----:R-:W-:Y:S01]  /*eb10*/  ISETP.NE.U32.AND P0, PT, R20, RZ, PT ;  /* 0x000000ff1400720c */ /* 0x001fe20003f05070 */
[----:B------:R-:W-:Y:S02]  /*eb20*/  IMAD.MOV.U32 R5, RZ, RZ, -0x1 ;  /* 0xffffffffff057424 */ /* 0x000fe400078e00ff */
[----:B------:R-:W-:Y:S02]  /*eb30*/  FMUL R0, R0, UR6 ;  /* 0x0000000600007c20 */ /* 0x000fe40008400000 */
[----:B------:R-:W0:Y:S01]  /*eb40*/  LDC R15, c[0x0][0x148] ;  /* 0x00005200ff0f7b82 */ /* 0x000e220000000800 */
[----:B--2---:R-:W-:Y:S01]  /*eb50*/  SHF.R.U64 R10, R2, R4, R3 ;  /* 0x00000004020a7219 */ /* 0x004fe20000001203 */
[----:B------:R2:W0:Y:S01]  /*eb60*/  F2I.U32.TRUNC.NTZ R13, R0 ;  /* 0x00000000000d7305 */ /* 0x000422000020f000 */
[----:B------:R-:W-:-:S02]  /*eb70*/  ISETP.NE.AND.EX P0, PT, R21, RZ, PT, P0 ;  /* 0x000000ff1500720c */ /* 0x000fc40003f05300 */
[----:B------:R-:W-:-:S03]  /*eb80*/  SHF.R.U32.HI R3, RZ, R4, R3 ;  /* 0x00000004ff037219 */ /* 0x000fc60000011603 */
[----:B------:R-:W0:Y:S01]  /*eb90*/  LDC R14, c[0x0][0x600] ;  /* 0x00018000ff0e7b82 */ /* 0x000e220000000800 */
[-CC-:B---3--:R-:W-:Y:S02]  /*eba0*/  SHF.R.U64 R8, R10, R6.reuse, R3.reuse ;  /* 0x000000060a087219 */ /* 0x188fe40000001203 */
[----:B------:R-:W-:-:S05]  /*ebb0*/  SHF.R.U32.HI R3, RZ, R6, R3 ;  /* 0x00000006ff037219 */ /* 0x000fca0000011603 */
[----:B------:R-:W3:Y:S01]  /*ebc0*/  LDC R22, c[0x0][0x648] ;  /* 0x00019200ff167b82 */ /* 0x000ee20000000800 */
[-CC-:B-----5:R-:W-:Y:S02]  /*ebd0*/  SHF.R.U64 R12, R8, R18.reuse, R3.reuse ;  /* 0x00000012080c7219 */ /* 0x1a0fe40000001203 */
[-C--:B------:R-:W-:Y:S02]  /*ebe0*/  SHF.L.U32 R5, R5, R18.reuse, RZ ;  /* 0x0000001205057219 */ /* 0x080fe400000006ff */
[-C--:B------:R-:W-:Y:S01]  /*ebf0*/  SHF.R.U32.HI R3, RZ, R18.reuse, R3 ;  /* 0x00000012ff037219 */ /* 0x080fe20000011603 */
[----:B------:R-:W-:Y:S01]  /*ec00*/  IMAD.MOV.U32 R2, RZ, RZ, R12 ;  /* 0x000000ffff027224 */ /* 0x000fe200078e000c */
[----:B------:R-:W-:Y:S01]  /*ec10*/  SHF.L.U32 R18, R7, R18, RZ ;  /* 0x0000001207127219 */ /* 0x000fe200000006ff */
[----:B------:R-:W0:Y:S01]  /*ec20*/  LDC R23, c[0x0][0x638] ;  /* 0x00018e00ff177b82 */ /* 0x000e220000000800 */
[----:B------:R-:W-:-:S07]  /*ec30*/  LOP3.LUT R19, RZ, R5, RZ, 0x33, !PT ;  /* 0x00000005ff137212 */ /* 0x000fce00078e33ff */
[----:B------:R-:W0:Y:S01]  /*ec40*/  LDC R24, c[0x0][0x610] ;  /* 0x00018400ff187b82 */ /* 0x000e220000000800 */
[----:B--2---:R-:W-:Y:S05]  /*ec50*/  @!P0 BRA `(.L_x_296) ;  /* 0x0000000000288947 */ /* 0x004fea0003800000 */
[----:B------:R-:W2:Y:S02]  /*ec60*/  LDC R7, c[0x0][0x64c] ;  /* 0x00019300ff077b82 */ /* 0x000ea40000000800 */
[----:B--2---:R-:W-:-:S05]  /*ec70*/  IADD3 R7, P0, R12, R7, RZ ;  /* 0x000000070c077210 */ /* 0x004fca0007f1e0ff */
        /* <DEDUP_REMOVED lines=8> */
.L_x_296:
[----:B---3--:R-:W-:Y:S01]  /*ed00*/  SHF.R.U64 R0, R2, R22, R3 ;  /* 0x0000001602007219 */ /* 0x008fe20000001203 */
[----:B0-----:R-:W-:Y:S01]  /*ed10*/  VIADD R7, R14, 0xffffffff ;  /* 0xffffffff0e077836 */ /* 0x001fe20000000000 */
[----:B------:R-:W-:Y:S01]  /*ed20*/  LOP3.LUT R5, R8, R19, RZ, 0xc0, !PT ;  /* 0x0000001308057212 */ /* 0x000fe200078ec0ff */
[----:B------:R-:W-:Y:S02]  /*ed30*/  IMAD.MOV R13, RZ, RZ, -R13 ;  /* 0x000000ffff0d7224 */ /* 0x000fe400078e0a0d */
[----:B------:R-:W-:Y:S02]  /*ed40*/  IMAD.MOV R3, RZ, RZ, -R0 ;  /* 0x000000ffff037224 */ /* 0x000fe400078e0a00 */
[----:B------:R-:W-:Y:S01]  /*ed50*/  IMAD R2, R18, R0, R5 ;  /* 0x0000000012027224 */ /* 0x000fe200078e0205 */
[----:B------:R-:W-:Y:S01]  /*ed60*/  LOP3.LUT R5, R10, R7, RZ, 0xc0, !PT ;  /* 0x000000070a057212 */ /* 0x000fe200078ec0ff */
[----:B------:R-:W-:Y:S02]  /*ed70*/  @P2 IMAD R17, R15, R13, R16 ;  /* 0x0000000d0f112224 */ /* 0x000fe400078e0210 */
[----:B------:R-:W-:-:S02]  /*ed80*/  IMAD R0, R3, R23, R12 ;  /* 0x0000001703007224 */ /* 0x000fc400078e020c */
[----:B------:R-:W-:Y:S02]  /*ed90*/  IMAD.MOV.U32 R4, RZ, RZ, 0x1 ;  /* 0x00000001ff047424 */ /* 0x000fe400078e00ff */
[----:B------:R-:W-:Y:S02]  /*eda0*/  IMAD R2, R2, R24, R17 ;  /* 0x0000001802027224 */ /* 0x000fe400078e0211 */
[----:B------:R-:W-:Y:S01]  /*edb0*/  IMAD R3, R0, R14, R5 ;  /* 0x0000000e00037224 */ /* 0x000fe200078e0205 */
[----:B------:R-:W-:-:S04]  /*edc0*/  PRMT R0, R4, 0x7610, R0 ;  /* 0x0000761004007816 */ /* 0x000fc80000000000 */
[----:B------:R-:W-:Y:S02]  /*edd0*/  SEL R4, R3, R2, !P2 ;  /* 0x0000000203047207 */ /* 0x000fe40005000000 */
[----:B------:R-:W-:-:S03]  /*ede0*/  SEL R2, R2, R3, !P2 ;  /* 0x0000000302027207 */ /* 0x000fc60005000000 */
[----:B------:R2:W-:Y:S04]  /*edf0*/  STL [R1+0x88], R4 ;  /* 0x0000880401007387 */ /* 0x0005e80000100800 */
[----:B------:R2:W-:Y:S04]  /*ee00*/  STL [R1+0x78], R11 ;  /* 0x0000780b01007387 */ /* 0x0005e80000100800 */
[----:B------:R2:W-:Y:S02]  /*ee10*/  STL [R1+0x84], R2 ;  /* 0x0000840201007387 */ /* 0x0005e40000100800 */
.L_x_294:
[----:B------:R-:W-:Y:S01]  /*ee20*/  LOP3.LUT P0, RZ, R0, 0xff, RZ, 0xc0, !PT ;  /* 0x000000ff00ff7812 */ /* 0x000fe2000780c0ff */
[----:B------:R-:W-:-:S12]  /*ee30*/  ULOP3.LUT UR29, UR29, 0x1, URZ, 0x3c, !UPT ;  /* 0x000000011d1d7892 */ /* 0x000fd8000f8e3c3f */
[----:B------:R-:W-:Y:S05]  /*ee40*/  @P0 BRA `(.L_x_297) ;  /* 0xffffff2400d80947 */ /* 0x000fea000383ffff */
[----:B------:R-:W-:Y:S05]  /*ee50*/  EXIT ;  /* 0x000000000000794d */ /* 0x000fea0003800000 */
.L_x_13:
[----:B------:R-:W-:-:S08]  /*ee60*/  ISETP.NE.AND P0, PT, RZ, UR6, PT ;  /* 0x00000006ff007c0c */ /* 0x000fd0000bf05270 */
[----:B012---:R-:W0:-:S00]  /*ee70*/  USETMAXREG.DEALLOC.CTAPOOL 0x28 ;  /* 0x00000028000079c8 */ /* 0x007e0000080e0500 */
[----:B------:R-:W-:Y:S05]  /*ee80*/  @P0 EXIT ;  /* 0x000000000000094d */ /* 0x000fea0003800000 */
[----:B0-----:R-:W-:Y:S01]  /*ee90*/  LOP3.LUT P0, RZ, R0, 0xff, RZ, 0xc0, !PT ;  /* 0x000000ff00ff7812 */ /* 0x001fe2000780c0ff */
[----:B------:R-:W-:Y:S02]  /*eea0*/  IMAD.MOV.U32 R0, RZ, RZ, 0x1 ;  /* 0x00000001ff007424 */ /* 0x000fe400078e00ff */
[----:B------:R-:W-:-:S10]  /*eeb0*/  IMAD.MOV.U32 R8, RZ, RZ, RZ ;  /* 0x000000ffff087224 */ /* 0x000fd400078e00ff */
[----:B------:R-:W-:Y:S05]  /*eec0*/  @!P0 BRA `(.L_x_298) ;  /* 0x0000000c00488947 */ /* 0x000fea0003800000 */
[----:B------:R-:W-:Y:S01]  /*eed0*/  LOP3.LUT P0, RZ, R2, 0x1f, RZ, 0xc0, !PT ;  /* 0x0000001f02ff7812 */ /* 0x000fe2000780c0ff */
[----:B------:R-:W-:Y:S01]  /*eee0*/  ULDC UR5, c[0x0][0x658] ;  /* 0x0001960000057ab9 */ /* 0x000fe20000000800 */
[----:B------:R-:W-:Y:S01]  /*eef0*/  UMOV UR6, 0xffffffff ;  /* 0xffffffff00067882 */ /* 0x000fe20000000000 */
[----:B------:R-:W-:Y:S01]  /*ef00*/  BSSY B0, `(.L_x_298) ;  /* 0x00000ce000007945 */ /* 0x000fe20003800000 */
[----:B------:R-:W-:Y:S01]  /*ef10*/  USHF.L.U32 UR6, UR6, UR5, URZ ;  /* 0x0000000506067299 */ /* 0x000fe2000800063f */
[C---:B------:R-:W-:Y:S01]  /*ef20*/  ISETP.NE.AND P3, PT, R3.reuse, RZ, PT ;  /* 0x000000ff0300720c */ /* 0x040fe20003f65270 */
[----:B------:R-:W-:Y:S01]  /*ef30*/  IMAD.MOV.U32 R9, RZ, RZ, 0x1 ;  /* 0x00000001ff097424 */ /* 0x000fe200078e00ff */
[----:B------:R-:W-:Y:S01]  /*ef40*/  ISETP.NE.OR P0, PT, R3, RZ, !P0 ;  /* 0x000000ff0300720c */ /* 0x000fe20004705670 */
[----:B------:R-:W-:Y:S01]  /*ef50*/  IMAD.MOV.U32 R0, RZ, RZ, 0x1 ;  /* 0x00000001ff007424 */ /* 0x000fe200078e00ff */
[----:B------:R-:W-:Y:S01]  /*ef60*/  ULDC UR4, c[0x0][0x600] ;  /* 0x0001800000047ab9 */ /* 0x000fe20000000800 */
[----:B------:R-:W-:Y:S01]  /*ef70*/  IMAD.MOV.U32 R8, RZ, RZ, RZ ;  /* 0x000000ffff087224 */ /* 0x000fe200078e00ff */
[----:B------:R-:W-:Y:S01]  /*ef80*/  UMOV UR7, 0x1 ;  /* 0x0000000100077882 */ /* 0x000fe20000000000 */
[----:B------:R-:W-:-:S02]  /*ef90*/  UIADD3 UR26, UR14, 0x1, URZ ;  /* 0x000000010e1a7890 */ /* 0x000fc4000fffe03f */
[----:B------:R-:W-:Y:S02]  /*efa0*/  ULOP3.LUT UR27, UR13, 0x2, URZ, 0xfc, !UPT ;  /* 0x000000020d1b7892 */ /* 0x000fe4000f8efc3f */
[----:B------:R-:W-:Y:S02]  /*efb0*/  UIADD3 UR18, UR4, -0x1, URZ ;  /* 0xffffffff04127890 */ /* 0x000fe4000fffe03f */
[----:B------:R-:W-:Y:S02]  /*efc0*/  USHF.L.U32 UR22, UR7, UR5, URZ ;  /* 0x0000000507167299 */ /* 0x000fe4000800063f */
[----:B------:R-:W-:Y:S01]  /*efd0*/  ULOP3.LUT UR19, URZ, UR6, URZ, 0x33, !UPT ;  /* 0x000000063f137292 */ /* 0x000fe2000f8e333f */
[----:B------:R-:W-:-:S11]  /*efe0*/  ULDC.64 UR24, c[0x0][0x198] ;  /* 0x0000660000187ab9 */ /* 0x000fd60000000a00 */
.L_x_310:
[----:B------:R-:W-:-:S03]  /*eff0*/  UMOV UR4, 0xffffffff ;  /* 0xffffffff00047882 */ /* 0x000fc60000000000 */
[----:B01----:R-:W-:Y:S05]  /*f000*/  BRA.DIV UR4, `(.L_x_299) ;  /* 0x0000001204907947 */ /* 0x003fea000b800000 */
[----:B------:R-:W-:-:S13]  /*f010*/  ELECT P1, URZ, PT ;  /* 0x00000000003f782f */ /* 0x000fda0003820000 */
.L_x_326:
[----:B------:R-:W0:Y:S01]  /*f020*/  LDC R2, c[0x0][0x28c] ;  /* 0x0000a300ff027b82 */ /* 0x000e220000000800 */
[----:B------:R-:W-:Y:S01]  /*f030*/  BSSY B1, `(.L_x_300) ;  /* 0x000003b000017945 */ /* 0x000fe20003800000 */
[----:B0-----:R-:W-:-:S13]  /*f040*/  ISETP.LT.OR P1, PT, R2, 0x1, !P1 ;  /* 0x000000010200780c */ /* 0x001fda0004f21670 */
[----:B------:R-:W-:Y:S05]  /*f050*/  @P1 BRA `(.L_x_301) ;  /* 0x0000000000e01947 */ /* 0x000fea0003800000 */
[----:B------:R-:W2:Y:S04]  /*f060*/  LDL.LU R4, [R1+0x88] ;  /* 0x0000880001047983 */ /* 0x000ea80000300800 */
[----:B------:R-:W3:Y:S01]  /*f070*/  LDL.LU R3, [R1+0x84] ;  /* 0x0000840001037983 */ /* 0x000ee20000300800 */
[----:B------:R-:W-:Y:S02]  /*f080*/  IMAD.MOV.U32 R12, RZ, RZ, RZ ;  /* 0x000000ffff0c7224 */ /* 0x000fe400078e00ff */
[----:B------:R-:W-:Y:S02]  /*f090*/  IMAD.U32 R13, RZ, RZ, UR26 ;  /* 0x0000001aff0d7e24 */ /* 0x000fe4000f8e00ff */
[----:B------:R-:W-:Y:S02]  /*f0a0*/  IMAD.MOV.U32 R2, RZ, RZ, R0 ;  /* 0x000000ffff027224 */ /* 0x000fe400078e0000 */
[----:B--2---:R-:W-:-:S02]  /*f0b0*/  IMAD.SHL.U32 R6, R4, 0x100, RZ ;  /* 0x0000010004067824 */ /* 0x004fc400078e00ff */
[----:B---3--:R-:W-:Y:S02]  /*f0c0*/  IMAD.SHL.U32 R7, R3, 0x40, RZ ;  /* 0x0000004003077824 */ /* 0x008fe400078e00ff */
[----:B------:R-:W-:-:S07]  /*f0d0*/  IMAD.MOV.U32 R3, RZ, RZ, R8 ;  /* 0x000000ffff037224 */ /* 0x000fce00078e0008 */
.L_x_305:
[----:B------:R-:W0:Y:S01]  /*f0e0*/  S2R R5, SR_CgaCtaId ;  /* 0x0000000000057919 */ /* 0x000e220000008800 */
[----:B------:R-:W-:-:S04]  /*f0f0*/  MOV R4, 0x400 ;  /* 0x0000040000047802 */ /* 0x000fc80000000f00 */
[----:B0-----:R-:W-:Y:S02]  /*f100*/  LEA R10, R5, R4, 0x18 ;  /* 0x00000004050a7211 */ /* 0x001fe400078ec0ff */
[----:B------:R-:W-:Y:S01]  /*f110*/  SHF.L.U32 R4, R2, 0x1f, RZ ;  /* 0x0000001f02047819 */ /* 0x000fe200000006ff */
[----:B------:R-:W0:Y:S02]  /*f120*/  @!P3 LDC R5, c[0x0][0x500] ;  /* 0x00014000ff05bb82 */ /* 0x000e240000000800 */
[----:B------:R-:W-:-:S04]  /*f130*/  IMAD R11, R3, 0x8, R10 ;  /* 0x00000008030b7824 */ /* 0x000fc800078e020a */
[----:B------:R-:W1:Y:S02]  /*f140*/  SYNCS.PHASECHK.TRANS64.TRYWAIT P1, [R11+URZ+0x38], R4 ;  /* 0x000038040b0075a7 */ /* 0x000e64000802017f */
[----:B-1----:R-:W-:Y:S05]  /*f150*/  @!P1 BRA `(.L_x_302) ;  /* 0x00000010005c9947 */ /* 0x002fea0003800000 */
.L_x_327:
[----:B------:R-:W-:Y:S01]  /*f160*/  UPRMT UR4, UR27, 0x9910, URZ ;  /* 0x000099101b047896 */ /* 0x000fe2000800003f */
[----:B0-----:R0:W-:Y:S03]  /*f170*/  @!P3 SYNCS.ARRIVE.TRANS64 RZ, [R11+URZ], R5 ;  /* 0x000000050bffb9a7 */ /* 0x0011e6000800003f */
[----:B------:R-:W-:-:S06]  /*f180*/  UISETP.NE.AND UP0, UPT, UR4, 0x2, UPT ;  /* 0x000000020400788c */ /* 0x000fcc000bf05270 */
[----:B------:R-:W-:-:S13]  /*f190*/  PLOP3.LUT P1, PT, PT, PT, UP0, 0x80, 0x0 ;  /* 0x000000000000781c */ /* 0x000fda0003f2f008 */
[----:B0-----:R-:W-:Y:S05]  /*f1a0*/  @P1 BRA `(.L_x_303) ;  /* 0x0000000000041947 */ /* 0x001fea0003800000 */
[----:B------:R-:W-:Y:S01]  /*f1b0*/  BPT.TRAP 0x1 ;  /* 0x000000040000795c */ /* 0x000fe20000300000 */
.L_x_303:
[----:B------:R-:W-:Y:S05]  /*f1c0*/  @P0 BRA `(.L_x_304) ;  /* 0x0000000000040947 */ /* 0x000fea0003800000 */
[----:B------:R-:W-:Y:S01]  /*f1d0*/  BPT.TRAP 0x1 ;  /* 0x000000040000795c */ /* 0x000fe20000300000 */
.L_x_304:
[----:B------:R-:W2:Y:S01]  /*f1e0*/  LDL R5, [R1+0x78] ;  /* 0x0000780001057983 */ /* 0x000ea20000100800 */
[--C-:B-1----:R-:W-:Y:S01]  /*f1f0*/  IMAD R4, R3, 0x1000, R10.reuse ;  /* 0x0000100003047824 */ /* 0x102fe200078e020a */
[----:B------:R-:W-:Y:S01]  /*f200*/  R2UR UR9, R11 ;  /* 0x000000000b0972ca */ /* 0x000fe200000e0000 */
[----:B------:R-:W-:Y:S01]  /*f210*/  IMAD R10, R3, 0x4000, R10 ;  /* 0x00004000030a7824 */ /* 0x000fe200078e020a */
[----:B------:R-:W-:Y:S01]  /*f220*/  UIADD3 UR4, UP0, UR24, 0xf0, URZ ;  /* 0x000000f018047890 */ /* 0x000fe2000ff1e03f */
[----:B------:R-:W-:Y:S01]  /*f230*/  VIADD R13, R13, 0xffffffff ;  /* 0xffffffff0d0d7836 */ /* 0x000fe20000000000 */
[----:B------:R-:W-:Y:S01]  /*f240*/  R2UR UR5, R4 ;  /* 0x00000000040572ca */ /* 0x000fe200000e0000 */
[----:B------:R-:W-:Y:S01]  /*f250*/  UIADD3 UR28, UP1, UR24, 0x1f0, URZ ;  /* 0x000001f0181c7890 */ /* 0x000fe2000ff3e03f */
[----:B------:R-:W-:Y:S01]  /*f260*/  R2UR UR8, R10 ;  /* 0x000000000a0872ca */ /* 0x000fe200000e0000 */
[----:B------:R-:W-:Y:S01]  /*f270*/  VIADD R3, R3, 0x1 ;  /* 0x0000000103037836 */ /* 0x000fe20000000000 */
[----:B------:R-:W-:Y:S01]  /*f280*/  R2UR UR11, R7 ;  /* 0x00000000070b72ca */ /* 0x000fe200000e0000 */
[----:B------:R-:W-:Y:S01]  /*f290*/  UIADD3.X UR29, URZ, UR25, URZ, UP1, !UPT ;  /* 0x000000193f1d7290 */ /* 0x000fe20008ffe43f */
[----:B------:R-:W-:Y:S01]  /*f2a0*/  R2UR UR10, R12 ;  /* 0x000000000c0a72ca */ /* 0x000fe200000e0000 */
[----:B------:R-:W-:Y:S01]  /*f2b0*/  UMOV UR6, 0x0 ;  /* 0x0000000000067882 */ /* 0x000fe20000000000 */
[----:B------:R-:W-:Y:S01]  /*f2c0*/  R2UR UR23, R6 ;  /* 0x00000000061772ca */ /* 0x000fe200000e0000 */
[----:B------:R-:W-:Y:S01]  /*f2d0*/  UMOV UR7, 0x10000000 ;  /* 0x1000000000077882 */ /* 0x000fe20000000000 */
[----:B------:R-:W-:Y:S01]  /*f2e0*/  ISETP.GT.AND P4, PT, R13, 0x1, PT ;  /* 0x000000010d00780c */ /* 0x000fe20003f84270 */
[----:B------:R-:W-:Y:S01]  /*f2f0*/  VIADD R12, R12, 0x40 ;  /* 0x000000400c0c7836 */ /* 0x000fe20000000000 */
[----:B------:R-:W-:Y:S01]  /*f300*/  ISETP.NE.AND P1, PT, R3, 0x7, PT ;  /* 0x000000070300780c */ /* 0x000fe20003f25270 */
[----:B------:R-:W-:-:S02]  /*f310*/  UIADD3 UR16, UR5, 0x180, URZ ;  /* 0x0000018005107890 */ /* 0x000fc4000fffe03f */
[----:B------:R-:W-:Y:S01]  /*f320*/  UIADD3.X UR5, URZ, UR25, URZ, UP0, !UPT ;  /* 0x000000193f057290 */ /* 0x000fe200087fe43f */
[----:B------:R-:W-:Y:S01]  /*f330*/  SEL R3, R3, RZ, P1 ;  /* 0x000000ff03037207 */ /* 0x000fe20000800000 */
[----:B------:R-:W-:-:S03]  /*f340*/  UIADD3 UR17, UR8, 0x7180, URZ ;  /* 0x0000718008117890 */ /* 0x000fc6000fffe03f */
[----:B------:R-:W-:Y:S01]  /*f350*/  UMOV UR8, UR16 ;  /* 0x0000001000087c82 */ /* 0x000fe20008000000 */
[----:B--2---:R-:W-:Y:S02]  /*f360*/  R2UR UR12, R5 ;  /* 0x00000000050c72ca */ /* 0x004fe400000e0000 */
[----:B------:R-:W-:-:S04]  /*f370*/  SEL R5, RZ, 0x1, P1 ;  /* 0x00000001ff057807 */ /* 0x000fc80000800000 */
[----:B------:R-:W-:-:S07]  /*f380*/  LOP3.LUT R2, R2, R5, RZ, 0x3c, !PT ;  /* 0x0000000502027212 */ /* 0x000fce00078e3cff */
[----:B------:R0:W-:Y:S02]  /*f390*/  UTMALDG.3D [UR8], [UR4], desc[UR6] ;  /* 0x00000608040075b4 */ /* 0x0001e40008011000 */
[----:B0-----:R-:W-:Y:S01]  /*f3a0*/  UMOV UR8, UR17 ;  /* 0x0000001100087c82 */ /* 0x001fe20008000000 */
[----:B------:R-:W-:Y:S02]  /*f3b0*/  UMOV UR11, UR23 ;  /* 0x00000017000b7c82 */ /* 0x000fe40008000000 */
[----:B------:R0:W-:Y:S02]  /*f3c0*/  UTMALDG.3D [UR8], [UR28], desc[UR6] ;  /* 0x000006081c0075b4 */ /* 0x0001e40008011000 */
[----:B0-----:R-:W-:Y:S05]  /*f3d0*/  @P4 BRA `(.L_x_305) ;  /* 0xfffffffc00404947 */ /* 0x001fea000383ffff */
.L_x_301:
[----:B------:R-:W-:Y:S05]  /*f3e0*/  BSYNC B1 ;  /* 0x0000000000017941 */ /* 0x000fea0003800000 */
.L_x_300:
[----:B------:R-:W2:Y:S01]  /*f3f0*/  LDL.LU R15, [R1+0x7c] ;  /* 0x00007c00010f7983 */ /* 0x000ea20000300800 */
[----:B------:R-:W-:Y:S01]  /*f400*/  LOP3.LUT P5, RZ, R9, 0xff, RZ, 0xc0, !PT ;  /* 0x000000ff09ff7812 */ /* 0x000fe200078ac0ff */
[----:B------:R-:W-:Y:S01]  /*f410*/  VIADD R8, R8, UR14 ;  /* 0x0000000e08087c36 */ /* 0x000fe20008000000 */
[----:B------:R-:W-:Y:S01]  /*f420*/  UISETP.GE.U32.AND UP0, UPT, UR14, 0x7, UPT ;  /* 0x000000070e00788c */ /* 0x000fe2000bf06070 */
[----:B------:R-:W3:Y:S01]  /*f430*/  LDL.LU R14, [R1+0x80] ;  /* 0x00008000010e7983 */ /* 0x000ee20000300800 */
[----:B------:R-:W-:Y:S01]  /*f440*/  IMAD.U32 R6, RZ, RZ, UR14 ;  /* 0x0000000eff067e24 */ /* 0x000fe2000f8e00ff */
[----:B------:R-:W-:Y:S01]  /*f450*/  ULDC.64 UR4, c[0x0][0x650] ;  /* 0x0001940000047ab9 */ /* 0x000fe20000000a00 */
[C---:B------:R-:W-:Y:S01]  /*f460*/  IMAD.WIDE.U32 R2, R8.reuse, 0x24924925, RZ ;  /* 0x2492492508027825 */ /* 0x040fe200078e00ff */
[C---:B------:R-:W-:Y:S01]  /*f470*/  ISETP.GT.U32.AND P1, PT, R8.reuse, 0x6, PT ;  /* 0x000000060800780c */ /* 0x040fe20003f24070 */
[----:B------:R-:W-:Y:S01]  /*f480*/  BSSY B1, `(.L_x_306) ;  /* 0x0000073000017945 */ /* 0x000fe20003800000 */
[----:B------:R-:W-:Y:S01]  /*f490*/  PLOP3.LUT P4, PT, PT, PT, UP0, 0x80, 0x0 ;  /* 0x000000000000781c */ /* 0x000fe20003f8f008 */
[----:B------:R-:W-:Y:S01]  /*f4a0*/  IMAD.IADD R2, R8, 0x1, -R3 ;  /* 0x0000000108027824 */ /* 0x000fe200078e0a03 */
[----:B------:R-:W-:-:S02]  /*f4b0*/  ISETP.LT.U32.AND P1, PT, R6, 0x7, P1 ;  /* 0x000000070600780c */ /* 0x000fc40000f21070 */
[----:B------:R-:W0:Y:S01]  /*f4c0*/  @P5 S2R R5, SR_CgaCtaId ;  /* 0x0000000000055919 */ /* 0x000e220000008800 */
[----:B------:R-:W-:Y:S02]  /*f4d0*/  @P5 MOV R4, 0x400 ;  /* 0x0000040000045802 */ /* 0x000fe40000000f00 */
[----:B------:R-:W-:Y:S02]  /*f4e0*/  LEA.HI R2, R2, R3, RZ, 0x1f ;  /* 0x0000000302027211 */ /* 0x000fe400078ff8ff */
[----:B------:R-:W-:Y:S02]  /*f4f0*/  PRMT R9, RZ, 0x7610, R9 ;  /* 0x00007610ff097816 */ /* 0x000fe40000000009 */
[--C-:B------:R-:W-:Y:S02]  /*f500*/  SHF.R.U32.HI R3, RZ, 0x2, R2.reuse ;  /* 0x00000002ff037819 */ /* 0x100fe40000011602 */
[----:B------:R-:W-:-:S03]  /*f510*/  PRMT R2, RZ, 0x7610, R2 ;  /* 0x00007610ff027816 */ /* 0x000fc60000000002 */
[----:B------:R-:W-:Y:S01]  /*f520*/  IMAD R8, R3, -0x7, R8 ;  /* 0xfffffff903087824 */ /* 0x000fe200078e0208 */
[----:B0-----:R-:W-:Y:S02]  /*f530*/  @P5 LEA R4, R5, R4, 0x18 ;  /* 0x0000000405045211 */ /* 0x001fe400078ec0ff */
[----:B------:R-:W-:Y:S02]  /*f540*/  SEL R5, RZ, 0x1, !P1 ;  /* 0x00000001ff057807 */ /* 0x000fe40004800000 */
[----:B------:R0:W-:Y:S02]  /*f550*/  @P5 SYNCS.ARRIVE.TRANS64.A1T0 RZ, [R4+URZ+0xa8], RZ ;  /* 0x0000a8ff04ff59a7 */ /* 0x0001e4000810003f */
[----:B------:R-:W-:Y:S01]  /*f560*/  LOP3.LUT R0, R0, R5, RZ, 0x3c, !PT ;  /* 0x0000000500007212 */ /* 0x000fe200078e3cff */
[----:B------:R-:W-:-:S03]  /*f570*/  IMAD.MOV.U32 R5, RZ, RZ, -0x1 ;  /* 0xffffffffff057424 */ /* 0x000fc600078e00ff */
[----:B------:R-:W-:Y:S01]  /*f580*/  @P4 LOP3.LUT R0, R0, 0x1, R3, 0x78, !PT ;  /* 0x0000000100004812 */ /* 0x000fe200078e7803 */
[----:B------:R-:W-:Y:S02]  /*f590*/  IMAD.MOV.U32 R3, RZ, RZ, -0x1 ;  /* 0xffffffffff037424 */ /* 0x000fe400078e00ff */
[----:B0-----:R-:W-:Y:S01]  /*f5a0*/  IMAD.MOV.U32 R4, RZ, RZ, -0x1 ;  /* 0xffffffffff047424 */ /* 0x001fe200078e00ff */
[----:B---3--:R-:W-:-:S04]  /*f5b0*/  IADD3 R14, P1, R14, UR20, RZ ;  /* 0x000000140e0e7c10 */ /* 0x008fc8000ff3e0ff */
[----:B--2---:R-:W-:Y:S01]  /*f5c0*/  IADD3.X R15, R15, UR15, RZ, P1, !PT ;  /* 0x0000000f0f0f7c10 */ /* 0x004fe20008ffe4ff */
[----:B------:R0:W-:Y:S01]  /*f5d0*/  STL [R1+0x80], R14 ;  /* 0x0000800e01007387 */ /* 0x0001e20000100800 */
[----:B------:R-:W-:-:S03]  /*f5e0*/  ISETP.GE.U32.AND P1, PT, R14, UR4, PT ;  /* 0x000000040e007c0c */ /* 0x000fc6000bf26070 */
[----:B------:R0:W-:Y:S01]  /*f5f0*/  STL [R1+0x7c], R15 ;  /* 0x00007c0f01007387 */ /* 0x0001e20000100800 */
[----:B------:R-:W-:-:S03]  /*f600*/  ISETP.GE.U32.AND.EX P1, PT, R15, UR5, PT, P1 ;  /* 0x000000050f007c0c */ /* 0x000fc6000bf26110 */
[----:B------:R0:W-:Y:S04]  /*f610*/  STL [R1+0x84], R5 ;  /* 0x0000840501007387 */ /* 0x0001e80000100800 */
[----:B------:R0:W-:Y:S04]  /*f620*/  STL [R1+0x88], R4 ;  /* 0x0000880401007387 */ /* 0x0001e80000100800 */
[----:B------:R0:W-:Y:S02]  /*f630*/  STL [R1+0x78], R3 ;  /* 0x0000780301007387 */ /* 0x0001e40000100800 */
[----:B------:R-:W-:Y:S05]  /*f640*/  @P1 BRA `(.L_x_307) ;  /* 0x0000000400581947 */ /* 0x000fea0003800000 */
[----:B------:R-:W-:Y:S01]  /*f650*/  ULDC.64 UR4, c[0x0][0x628] ;  /* 0x00018a0000047ab9 */ /* 0x000fe20000000a00 */
[----:B------:R-:W1:Y:S01]  /*f660*/  S2R R12, SR_CTAID.X ;  /* 0x00000000000c7919 */ /* 0x000e620000002500 */
[----:B------:R-:W-:Y:S01]  /*f670*/  ISETP.NE.U32.AND P1, PT, RZ, UR4, PT ;  /* 0x00000004ff007c0c */ /* 0x000fe2000bf25070 */
[----:B------:R-:W-:Y:S01]  /*f680*/  ULDC UR7, c[0x0][0x630] ;  /* 0x00018c0000077ab9 */ /* 0x000fe20000000800 */
[----:B------:R-:W-:Y:S01]  /*f690*/  IMAD.MOV.U32 R2, RZ, RZ, R14 ;  /* 0x000000ffff027224 */ /* 0x000fe200078e000e */
[----:B------:R-:W2:Y:S01]  /*f6a0*/  S2R R10, SR_CTAID.Y ;  /* 0x00000000000a7919 */ /* 0x000ea20000002600 */
[----:B------:R-:W-:Y:S01]  /*f6b0*/  ISETP.NE.AND.EX P1, PT, RZ, UR5, PT, P1 ;  /* 0x00000005ff007c0c */ /* 0x000fe2000bf25310 */
[----:B0-----:R-:W-:-:S12]  /*f6c0*/  IMAD.MOV.U32 R3, RZ, RZ, R15 ;  /* 0x000000ffff037224 */ /* 0x001fd800078e000f */
[----:B------:R-:W-:Y:S05]  /*f6d0*/  @!P1 BRA `(.L_x_308) ;  /* 0x0000000000289947 */ /* 0x000fea0003800000 */
[----:B------:R-:W-:Y:S02]  /*f6e0*/  ULDC UR6, c[0x0][0x634] ;  /* 0x00018d0000067ab9 */ /* 0x000fe40000000800 */
[----:B------:R-:W-:-:S05]  /*f6f0*/  IADD3 R7, P1, R14, UR6, RZ ;  /* 0x000000060e077c10 */ /* 0x000fca000ff3e0ff */
[----:B------:R-:W-:-:S04]  /*f700*/  IMAD.X R11, RZ, RZ, R15, P1 ;  /* 0x000000ffff0b7224 */ /* 0x000fc800008e060f */
[----:B------:R-:W-:-:S04]  /*f710*/  IMAD.WIDE.U32 R4, R11, UR4, RZ ;  /* 0x000000040b047c25 */ /* 0x000fc8000f8e00ff */
[----:B------:R-:W-:-:S04]  /*f720*/  IMAD.WIDE.U32 R4, P1, R7, UR5, R4 ;  /* 0x0000000507047c25 */ /* 0x000fc8000f820004 */
[----:B------:R-:W-:-:S04]  /*f730*/  IMAD.WIDE.U32 R6, R7, UR4, RZ ;  /* 0x0000000407067c25 */ /* 0x000fc8000f8e00ff */
[----:B------:R-:W-:Y:S01]  /*f740*/  IMAD.X R3, RZ, RZ, RZ, P1 ;  /* 0x000000ffff037224 */ /* 0x000fe200008e06ff */
[----:B------:R-:W-:Y:S01]  /*f750*/  IADD3 RZ, P1, R7, R4, RZ ;  /* 0x0000000407ff7210 */ /* 0x000fe20007f3e0ff */
[----:B------:R-:W-:-:S04]  /*f760*/  IMAD.MOV.U32 R2, RZ, RZ, R5 ;  /* 0x000000ffff027224 */ /* 0x000fc800078e0005 */
[----:B------:R-:W-:-:S08]  /*f770*/  IMAD.WIDE.U32.X R2, R11, UR5, R2, P1 ;  /* 0x000000050b027c25 */ /* 0x000fd000088e0402 */
.L_x_308:
[--C-:B------:R-:W-:Y:S01]  /*f780*/  SHF.R.U64 R11, R2, UR7, R3.reuse ;  /* 0x00000007020b7c19 */ /* 0x100fe20008001203 */
[----:B------:R-:W-:Y:S01]  /*f790*/  ULDC.64 UR4, c[0x0][0x620] ;  /* 0x0001880000047ab9 */ /* 0x000fe20000000a00 */
[----:B------:R-:W-:Y:S01]  /*f7a0*/  SHF.R.U32.HI R2, RZ, UR7, R3 ;  /* 0x00000007ff027c19 */ /* 0x000fe20008011603 */
[----:B------:R-:W-:Y:S01]  /*f7b0*/  IMAD.MOV.U32 R3, RZ, RZ, R15 ;  /* 0x000000ffff037224 */ /* 0x000fe200078e000f */
[----:B------:R-:W-:Y:S01]  /*f7c0*/  IADD3 R5, P1, RZ, -R11, RZ ;  /* 0x8000000bff057210 */ /* 0x000fe20007f3e0ff */
[----:B------:R-:W0:Y:S01]  /*f7d0*/  LDC R7, c[0x0][0x144] ;  /* 0x00005100ff077b82 */ /* 0x000e220000000800 */
[----:B-1----:R-:W-:Y:S01]  /*f7e0*/  I2FP.F32.U32 R6, R12 ;  /* 0x0000000c00067245 */ /* 0x002fe20000201000 */
[----:B------:R-:W-:Y:S01]  /*f7f0*/  ULDC.64 UR8, c[0x0][0x640] ;  /* 0x0001900000087ab9 */ /* 0x000fe20000000a00 */
[----:B------:R-:W-:Y:S01]  /*f800*/  ULDC UR6, c[0x0][0x608] ;  /* 0x0001820000067ab9 */ /* 0x000fe20000000800 */
[----:B------:R-:W-:Y:S01]  /*f810*/  IMAD.X R2, RZ, RZ, ~R2, P1 ;  /* 0x000000ffff027224 */ /* 0x000fe200008e0e02 */
[----:B------:R-:W-:-:S03]  /*f820*/  ISETP.NE.U32.AND P1, PT, RZ, UR8, PT ;  /* 0x00000008ff007c0c */ /* 0x000fc6000bf25070 */
[----:B------:R-:W-:Y:S01]  /*f830*/  IMAD R4, R2, UR4, RZ ;  /* 0x0000000402047c24 */ /* 0x000fe2000f8e02ff */
[----:B------:R-:W1:Y:S01]  /*f840*/  LDC R15, c[0x0][0x148] ;  /* 0x00005200ff0f7b82 */ /* 0x000e620000000800 */
[----:B------:R-:W-:Y:S01]  /*f850*/  IMAD.MOV.U32 R2, RZ, RZ, R14 ;  /* 0x000000ffff027224 */ /* 0x000fe200078e000e */
[----:B------:R-:W-:-:S03]  /*f860*/  ISETP.NE.AND.EX P1, PT, RZ, UR9, PT, P1 ;  /* 0x00000009ff007c0c */ /* 0x000fc6000bf25310 */
[----:B------:R-:W-:Y:S01]  /*f870*/  IMAD.WIDE.U32 R2, R5, UR4, R2 ;  /* 0x0000000405027c25 */ /* 0x000fe2000f8e0002 */
[----:B------:R-:W-:-:S03]  /*f880*/  ULDC UR4, c[0x0][0x150] ;  /* 0x0000540000047ab9 */ /* 0x000fc60000000800 */
[----:B------:R-:W-:Y:S01]  /*f890*/  FMUL R6, R6, UR4 ;  /* 0x0000000406067c20 */ /* 0x000fe20008400000 */
[----:B------:R-:W-:Y:S01]  /*f8a0*/  IMAD R5, R5, UR5, R4 ;  /* 0x0000000505057c24 */ /* 0x000fe2000f8e0204 */
[----:B------:R-:W-:Y:S01]  /*f8b0*/  ULDC UR4, c[0x0][0x618] ;  /* 0x0001860000047ab9 */ /* 0x000fe20000000800 */
[----:B------:R-:W-:Y:S02]  /*f8c0*/  ULDC UR5, c[0x0][0x154] ;  /* 0x0000550000057ab9 */ /* 0x000fe40000000800 */
[----:B------:R-:W-:Y:S01]  /*f8d0*/  IMAD.IADD R3, R3, 0x1, R5 ;  /* 0x0000000103037824 */ /* 0x000fe200078e0205 */
[----:B------:R-:W3:Y:S04]  /*f8e0*/  F2I.U32.TRUNC.NTZ R6, R6 ;  /* 0x0000000600067305 */ /* 0x000ee8000020f000 */
[----:B------:R-:W-:-:S02]  /*f8f0*/  SHF.R.U64 R13, R2, UR4, R3 ;  /* 0x00000004020d7c19 */ /* 0x000fc40008001203 */
[----:B--2---:R-:W-:-:S05]  /*f900*/  I2FP.F32.U32 R2, R10 ;  /* 0x0000000a00027245 */ /* 0x004fca0000201000 */
[----:B------:R-:W-:Y:S01]  /*f910*/  FMUL R4, R2, UR5 ;  /* 0x0000000502047c20 */ /* 0x000fe20008400000 */
[----:B------:R-:W-:Y:S01]  /*f920*/  SHF.R.U32.HI R2, RZ, UR4, R3 ;  /* 0x00000004ff027c19 */ /* 0x000fe20008011603 */
[----:B------:R-:W-:Y:S02]  /*f930*/  ULDC UR4, c[0x0][0x658] ;  /* 0x0001960000047ab9 */ /* 0x000fe40000000800 */
[----:B------:R2:W4:Y:S01]  /*f940*/  F2I.U32.TRUNC.NTZ R18, R4 ;  /* 0x0000000400127305 */ /* 0x000522000020f000 */
[----:B------:R-:W-:Y:S01]  /*f950*/  SHF.R.U64 R16, R13, UR6, R2 ;  /* 0x000000060d107c19 */ /* 0x000fe20008001202 */
[----:B---3--:R-:W-:Y:S01]  /*f960*/  IMAD.MOV R6, RZ, RZ, -R6 ;  /* 0x000000ffff067224 */ /* 0x008fe200078e0a06 */
[----:B------:R-:W-:-:S03]  /*f970*/  SHF.R.U32.HI R3, RZ, UR6, R2 ;  /* 0x00000006ff037c19 */ /* 0x000fc60008011602 */
[----:B0-----:R-:W-:Y:S01]  /*f980*/  IMAD R12, R7, R6, R12 ;  /* 0x00000006070c7224 */ /* 0x001fe200078e020c */
[--C-:B------:R-:W-:Y:S02]  /*f990*/  SHF.R.U64 R14, R16, UR4, R3.reuse ;  /* 0x00000004100e7c19 */ /* 0x100fe40008001203 */
[----:B------:R-:W-:-:S03]  /*f9a0*/  SHF.R.U32.HI R3, RZ, UR4, R3 ;  /* 0x00000004ff037c19 */ /* 0x000fc60008011603 */
[----:B------:R-:W-:Y:S01]  /*f9b0*/  IMAD.MOV.U32 R2, RZ, RZ, R14 ;  /* 0x000000ffff027224 */ /* 0x000fe200078e000e */
[----:B--2-4-:R-:W-:Y:S06]  /*f9c0*/  @!P1 BRA `(.L_x_309) ;  /* 0x0000000000289947 */ /* 0x014fec0003800000 */
        /* <DEDUP_REMOVED lines=10> */
.L_x_309:
[----:B------:R-:W-:Y:S01]  /*fa70*/  ULDC UR4, c[0x0][0x648] ;  /* 0x0001920000047ab9 */ /* 0x000fe20000000800 */
[----:B------:R-:W-:Y:S01]  /*fa80*/  IMAD.MOV R18, RZ, RZ, -R18 ;  /* 0x000000ffff127224 */ /* 0x000fe200078e0a12 */
[----:B------:R-:W-:Y:S01]  /*fa90*/  SHF.R.U64 R3, R2, UR4, R3 ;  /* 0x0000000402037c19 */ /* 0x000fe20008001203 */
[----:B------:R-:W-:Y:S01]  /*faa0*/  ULDC UR4, c[0x0][0x638] ;  /* 0x00018e0000047ab9 */ /* 0x000fe20000000800 */
[----:B------:R-:W-:Y:S01]  /*fab0*/  LOP3.LUT R2, R16, UR19, RZ, 0xc0, !PT ;  /* 0x0000001310027c12 */ /* 0x000fe2000f8ec0ff */
[----:B-1----:R-:W-:Y:S01]  /*fac0*/  @P2 IMAD R12, R15, R18, R10 ;  /* 0x000000120f0c2224 */ /* 0x002fe200078e020a */
[----:B------:R-:W-:Y:S01]  /*fad0*/  LOP3.LUT R13, R13, UR18, RZ, 0xc0, !PT ;  /* 0x000000120d0d7c12 */ /* 0x000fe2000f8ec0ff */
[----:B------:R-:W-:Y:S01]  /*fae0*/  IMAD.MOV R5, RZ, RZ, -R3 ;  /* 0x000000ffff057224 */ /* 0x000fe200078e0a03 */
[----:B------:R-:W-:Y:S01]  /*faf0*/  ULDC UR5, c[0x0][0x610] ;  /* 0x0001840000057ab9 */ /* 0x000fe20000000800 */
[----:B------:R-:W-:Y:S02]  /*fb00*/  IMAD R3, R3, UR22, R2 ;  /* 0x0000001603037c24 */ /* 0x000fe4000f8e0202 */
[----:B------:R-:W-:Y:S01]  /*fb10*/  IMAD R14, R5, UR4, R14 ;  /* 0x00000004050e7c24 */ /* 0x000fe2000f8e020e */
[----:B------:R-:W-:Y:S01]  /*fb20*/  ULDC UR4, c[0x0][0x600] ;  /* 0x0001800000047ab9 */ /* 0x000fe20000000800 */
[----:B------:R-:W-:-:S02]  /*fb30*/  IMAD R3, R3, UR5, R12 ;  /* 0x0000000503037c24 */ /* 0x000fc4000f8e020c */
[----:B------:R-:W-:Y:S02]  /*fb40*/  IMAD R14, R14, UR4, R13 ;  /* 0x000000040e0e7c24 */ /* 0x000fe4000f8e020d */
[----:B------:R-:W-:-:S03]  /*fb50*/  IMAD.MOV.U32 R2, RZ, RZ, 0x1 ;  /* 0x00000001ff027424 */ /* 0x000fc600078e00ff */
[----:B------:R-:W-:Y:S02]  /*fb60*/  SEL R4, R14, R3, !P2 ;  /* 0x000000030e047207 */ /* 0x000fe40005000000 */
[----:B------:R-:W-:-:S03]  /*fb70*/  SEL R3, R3, R14, !P2 ;  /* 0x0000000e03037207 */ /* 0x000fc60005000000 */
[----:B------:R1:W-:Y:S04]  /*fb80*/  STL [R1+0x88], R4 ;  /* 0x0000880401007387 */ /* 0x0003e80000100800 */
[----:B------:R1:W-:Y:S04]  /*fb90*/  STL [R1+0x78], R11 ;  /* 0x0000780b01007387 */ /* 0x0003e80000100800 */
[----:B------:R1:W-:Y:S02]  /*fba0*/  STL [R1+0x84], R3 ;  /* 0x0000840301007387 */ /* 0x0003e40000100800 */
.L_x_307:
[----:B------:R-:W-:Y:S05]  /*fbb0*/  BSYNC B1 ;  /* 0x0000000000017941 */ /* 0x000fea0003800000 */
.L_x_306:
[----:B------:R-:W-:-:S13]  /*fbc0*/  LOP3.LUT P1, RZ, R2, 0xff, RZ, 0xc0, !PT ;  /* 0x000000ff02ff7812 */ /* 0x000fda000782c0ff */
[----:B------:R-:W-:Y:S05]  /*fbd0*/  @P1 BRA `(.L_x_310) ;  /* 0xfffffff400041947 */ /* 0x000fea000383ffff */
[----:B------:R-:W-:Y:S05]  /*fbe0*/  BSYNC B0 ;  /* 0x0000000000007941 */ /* 0x000fea0003800000 */
.L_x_298:
[----:B------:R-:W-:-:S03]  /*fbf0*/  UMOV UR4, 0xffffffff ;  /* 0xffffffff00047882 */ /* 0x000fc60000000000 */
[----:B------:R-:W-:Y:S05]  /*fc00*/  BRA.DIV UR4, `(.L_x_311) ;  /* 0x0000000604c47947 */ /* 0x000fea000b800000 */
[----:B------:R-:W-:-:S13]  /*fc10*/  ELECT P0, URZ, PT ;  /* 0x00000000003f782f */ /* 0x000fda0003800000 */
.L_x_330:
[----:B------:R-:W-:Y:S04]  /*fc20*/  BSSY B0, `(.L_x_312) ;  /* 0x0000047000007945 */ /* 0x000fe80003800000 */
[----:B------:R-:W-:Y:S05]  /*fc30*/  @!P0 BRA `(.L_x_313) ;  /* 0x0000000400148947 */ /* 0x000fea0003800000 */
[----:B------:R-:W-:-:S04]  /*fc40*/  ULOP3.LUT UR4, UR13, 0x2, URZ, 0xfc, !UPT ;  /* 0x000000020d047892 */ /* 0x000fc8000f8efc3f */
[----:B------:R-:W-:-:S06]  /*fc50*/  UISETP.NE.AND UP0, UPT, UR4, 0x3, UPT ;  /* 0x000000030400788c */ /* 0x000fcc000bf05270 */
[----:B------:R-:W-:-:S13]  /*fc60*/  PLOP3.LUT P0, PT, PT, PT, UP0, 0x80, 0x0 ;  /* 0x000000000000781c */ /* 0x000fda0003f0f008 */
[----:B------:R-:W-:Y:S05]  /*fc70*/  @!P0 BRA `(.L_x_314) ;  /* 0x0000000000048947 */ /* 0x000fea0003800000 */
[----:B------:R-:W-:Y:S01]  /*fc80*/  BPT.TRAP 0x1 ;  /* 0x000000040000795c */ /* 0x000fe20000300000 */
.L_x_314:
[----:B01----:R-:W0:Y:S01]  /*fc90*/  S2R R3, SR_CgaCtaId ;  /* 0x0000000000037919 */ /* 0x003e220000008800 */
[----:B------:R-:W-:-:S04]  /*fca0*/  MOV R2, 0x400 ;  /* 0x0000040000027802 */ /* 0x000fc80000000f00 */
[----:B0-----:R-:W-:Y:S02]  /*fcb0*/  LEA R3, R3, R2, 0x18 ;  /* 0x0000000203037211 */ /* 0x001fe400078ec0ff */
[----:B------:R-:W-:-:S03]  /*fcc0*/  SHF.L.U32 R2, R0, 0x1f, RZ ;  /* 0x0000001f00027819 */ /* 0x000fc600000006ff */
[----:B------:R-:W-:-:S04]  /*fcd0*/  VIADD R3, R3, 0x38 ;  /* 0x0000003803037836 */ /* 0x000fc80000000000 */
[C---:B------:R-:W-:Y:S02]  /*fce0*/  IMAD R7, R8.reuse, 0x8, R3 ;  /* 0x0000000808077824 */ /* 0x040fe400078e0203 */
[----:B------:R-:W-:Y:S02]  /*fcf0*/  VIADD R8, R8, 0x1 ;  /* 0x0000000108087836 */ /* 0x000fe40000000000 */
[----:B------:R-:W0:Y:S03]  /*fd00*/  SYNCS.PHASECHK.TRANS64.TRYWAIT P0, [R7+URZ], R2 ;  /* 0x00000002070075a7 */ /* 0x000e26000800017f */
[----:B------:R-:W-:-:S04]  /*fd10*/  ISETP.NE.AND P1, PT, R8, 0x7, PT ;  /* 0x000000070800780c */ /* 0x000fc80003f25270 */
[----:B------:R-:W-:Y:S02]  /*fd20*/  SEL R5, RZ, 0x1, P1 ;  /* 0x00000001ff057807 */ /* 0x000fe40000800000 */
[----:B------:R-:W-:Y:S02]  /*fd30*/  SEL R8, R8, RZ, P1 ;  /* 0x000000ff08087207 */ /* 0x000fe40000800000 */
[----:B------:R-:W-:-:S03]  /*fd40*/  LOP3.LUT R5, R0, R5, RZ, 0x3c, !PT ;  /* 0x0000000500057212 */ /* 0x000fc600078e3cff */
[----:B------:R-:W-:Y:S01]  /*fd50*/  IMAD R9, R8, 0x8, R3 ;  /* 0x0000000808097824 */ /* 0x000fe200078e0203 */
[----:B------:R-:W-:Y:S01]  /*fd60*/  SHF.L.U32 R4, R5, 0x1f, RZ ;  /* 0x0000001f05047819 */ /* 0x000fe200000006ff */
[----:B0-----:R-:W-:Y:S06]  /*fd70*/  @!P0 BRA `(.L_x_315) ;  /* 0x00000004008c8947 */ /* 0x001fec0003800000 */
.L_x_331:
[----:B------:R-:W1:Y:S01]  /*fd80*/  SYNCS.PHASECHK.TRANS64.TRYWAIT P0, [R9+URZ], R4 ;  /* 0x00000004090075a7 */ /* 0x000e62000800017f */
[----:B------:R-:W-:-:S05]  /*fd90*/  VIADD R0, R8, 0x1 ;  /* 0x0000000108007836 */ /* 0x000fca0000000000 */
[----:B------:R-:W-:-:S04]  /*fda0*/  ISETP.NE.AND P1, PT, R0, 0x7, PT ;  /* 0x000000070000780c */ /* 0x000fc80003f25270 */
[----:B0-----:R-:W-:Y:S02]  /*fdb0*/  SEL R2, RZ, 0x1, P1 ;  /* 0x00000001ff027807 */ /* 0x001fe40000800000 */
[----:B------:R-:W-:Y:S02]  /*fdc0*/  SEL R0, R0, RZ, P1 ;  /* 0x000000ff00007207 */ /* 0x000fe40000800000 */
[----:B------:R-:W-:-:S03]  /*fdd0*/  LOP3.LUT R7, R5, R2, RZ, 0x3c, !PT ;  /* 0x0000000205077212 */ /* 0x000fc600078e3cff */
[----:B------:R-:W-:Y:S01]  /*fde0*/  IMAD R6, R0, 0x8, R3 ;  /* 0x0000000800067824 */ /* 0x000fe200078e0203 */
[----:B------:R-:W-:Y:S01]  /*fdf0*/  SHF.L.U32 R5, R7, 0x1f, RZ ;  /* 0x0000001f07057819 */ /* 0x000fe200000006ff */
[----:B-1----:R-:W-:Y:S06]  /*fe00*/  @!P0 BRA `(.L_x_316) ;  /* 0x00000004007c8947 */ /* 0x002fec0003800000 */
.L_x_332:
[----:B------:R-:W1:Y:S01]  /*fe10*/  SYNCS.PHASECHK.TRANS64.TRYWAIT P0, [R6+URZ], R5 ;  /* 0x00000005060075a7 */ /* 0x000e62000800017f */
[----:B------:R-:W-:-:S05]  /*fe20*/  VIADD R0, R0, 0x1 ;  /* 0x0000000100007836 */ /* 0x000fca0000000000 */
[----:B------:R-:W-:-:S04]  /*fe30*/  ISETP.NE.AND P1, PT, R0, 0x7, PT ;  /* 0x000000070000780c */ /* 0x000fc80003f25270 */
[----:B------:R-:W-:Y:S02]  /*fe40*/  SEL R2, RZ, 0x1, P1 ;  /* 0x00000001ff027807 */ /* 0x000fe40000800000 */
[----:B------:R-:W-:Y:S02]  /*fe50*/  SEL R0, R0, RZ, P1 ;  /* 0x000000ff00007207 */ /* 0x000fe40000800000 */
[----:B------:R-:W-:-:S03]  /*fe60*/  LOP3.LUT R7, R7, R2, RZ, 0x3c, !PT ;  /* 0x0000000207077212 */ /* 0x000fc600078e3cff */
[----:B0-----:R-:W-:Y:S01]  /*fe70*/  IMAD R9, R0, 0x8, R3 ;  /* 0x0000000800097824 */ /* 0x001fe200078e0203 */
[----:B------:R-:W-:Y:S01]  /*fe80*/  SHF.L.U32 R4, R7, 0x1f, RZ ;  /* 0x0000001f07047819 */ /* 0x000fe200000006ff */
[----:B-1----:R-:W-:Y:S06]  /*fe90*/  @!P0 BRA `(.L_x_317) ;  /* 0x00000004006c8947 */ /* 0x002fec0003800000 */
.L_x_333:
        /* <DEDUP_REMOVED lines=9> */
.L_x_334:
        /* <DEDUP_REMOVED lines=9> */
.L_x_335:
[----:B------:R-:W1:Y:S01]  /*ffc0*/  SYNCS.PHASECHK.TRANS64.TRYWAIT P0, [R9+URZ], R4 ;  /* 0x00000004090075a7 */ /* 0x000e62000800017f */
[----:B------:R-:W-:-:S05]  /*ffd0*/  VIADD R0, R0, 0x1 ;  /* 0x0000000100007836 */ /* 0x000fca0000000000 */
[----:B------:R-:W-:-:S04]  /*ffe0*/  ISETP.NE.AND P1, PT, R0, 0x7, PT ;  /* 0x000000070000780c */ /* 0x000fc80003f25270 */
[----:B------:R-:W-:Y:S02]  /*fff0*/  SEL R2, RZ, 0x1, P1 ;  /* 0x00000001ff027807 */ /* 0x000fe40000800000 */
[----:B------:R-:W-:Y:S02]  /*10000*/  SEL R0, R0, RZ, P1 ;  /* 0x000000ff00007207 */ /* 0x000fe40000800000 */
[----:B------:R-:W-:Y:S01]  /*10010*/  LOP3.LUT R2, R7, R2, RZ, 0x3c, !PT ;  /* 0x0000000207027212 */ /* 0x000fe200078e3cff */
[----:B-1----:R-:W-:Y:S06]  /*10020*/  @!P0 BRA `(.L_x_320) ;  /* 0x0000000400448947 */ /* 0x002fec0003800000 */
.L_x_336:
[----:B------:R-:W-:Y:S01]  /*10030*/  IMAD R3, R0, 0x8, R3 ;  /* 0x0000000800037824 */ /* 0x000fe200078e0203 */
[----:B------:R-:W-:-:S07]  /*10040*/  SHF.L.U32 R0, R2, 0x1f, RZ ;  /* 0x0000001f02007819 */ /* 0x000fce00000006ff */
.L_x_321:
[----:B--2---:R2:W3:Y:S02]  /*10050*/  SYNCS.PHASECHK.TRANS64.TRYWAIT P0, [R3+URZ], R0 ;  /* 0x00000000030075a7 */ /* 0x0044e4000800017f */
[----:B---3--:R-:W-:Y:S05]  /*10060*/  @!P0 NANOSLEEP.SYNCS 0x989680 ;  /* 0x009896800000895d */ /* 0x008fea0003900000 */
[----:B------:R-:W3:Y:S02]  /*10070*/  @!P0 SYNCS.PHASECHK.TRANS64 P0, [R3+URZ], R0 ;  /* 0x00000000030085a7 */ /* 0x000ee4000800007f */
[----:B---3--:R-:W-:Y:S05]  /*10080*/  @!P0 BRA `(.L_x_321) ;  /* 0xfffffffc00f08947 */ /* 0x008fea000383ffff */
.L_x_313:
[----:B------:R-:W-:Y:S05]  /*10090*/  BSYNC B0 ;  /* 0x0000000000007941 */ /* 0x000fea0003800000 */
.L_x_312:
[----:B------:R-:W-:Y:S05]  /*100a0*/  EXIT ;  /* 0x000000000000794d */ /* 0x000fea0003800000 */
.L_x_15:
[----:B--2---:R-:W-:-:S04]  /*100b0*/  IMAD.U32 R3, RZ, RZ, UR17 ;  /* 0x00000011ff037e24 */ /* 0x004fc8000f8e00ff */
[----:B------:R2:W3:Y:S03]  /*100c0*/  SYNCS.PHASECHK.TRANS64.TRYWAIT P0, [R3+URZ+-0x8], R0 ;  /* 0xfffff800030075a7 */ /* 0x0004e6000800017f */
[----:B---3--:R-:W-:Y:S05]  /*100d0*/  @!P0 NANOSLEEP.SYNCS 0x989680 ;  /* 0x009896800000895d */ /* 0x008fea0003900000 */
[----:B------:R-:W3:Y:S02]  /*100e0*/  @!P0 SYNCS.PHASECHK.TRANS64 P0, [R3+URZ+-0x8], R0 ;  /* 0xfffff800030085a7 */ /* 0x000ee4000800007f */
[----:B---3--:R-:W-:Y:S05]  /*100f0*/  @!P0 BRA `(.L_x_15) ;  /* 0xfffffffc00ec8947 */ /* 0x008fea000383ffff */
[----:B------:R-:W-:Y:S05]  /*10100*/  BRA `(.L_x_322) ;  /* 0xffffff1400487947 */ /* 0x000fea000383ffff */
.L_x_20:
[----:B-1----:R-:W-:-:S04]  /*10110*/  IMAD.U32 R3, RZ, RZ, UR6 ;  /* 0x00000006ff037e24 */ /* 0x002fc8000f8e00ff */
[----:B------:R1:W2:Y:S03]  /*10120*/  SYNCS.PHASECHK.TRANS64.TRYWAIT P0, [R3+URZ], R0 ;  /* 0x00000000030075a7 */ /* 0x0002a6000800017f */
[----:B--2---:R-:W-:Y:S05]  /*10130*/  @!P0 NANOSLEEP.SYNCS 0x989680 ;  /* 0x009896800000895d */ /* 0x004fea0003900000 */
[----:B------:R-:W2:Y:S02]  /*10140*/  @!P0 SYNCS.PHASECHK.TRANS64 P0, [R3+URZ], R0 ;  /* 0x00000000030085a7 */ /* 0x000ea4000800007f */
[----:B--2---:R-:W-:Y:S05]  /*10150*/  @!P0 BRA `(.L_x_20) ;  /* 0xfffffffc00ec8947 */ /* 0x004fea000383ffff */
[----:B------:R-:W-:Y:S05]  /*10160*/  BRA `(.L_x_19) ;  /* 0xffffff1c00b47947 */ /* 0x000fea000383ffff */
.L_x_26:
[----:B-----5:R1:W-:Y:S02]  /*10170*/  STL [R1+0x9c], R0 ;  /* 0x00009c0001007387 */ /* 0x0203e40000100800 */
[----:B-1----:R-:W-:-:S04]  /*10180*/  IMAD.U32 R0, RZ, RZ, UR9 ;  /* 0x00000009ff007e24 */ /* 0x002fc8000f8e00ff */
[----:B------:R1:W3:Y:S03]  /*10190*/  SYNCS.PHASECHK.TRANS64.TRYWAIT P0, [R0+URZ], R229 ;  /* 0x000000e5000075a7 */ /* 0x0002e6000800017f */
[----:B---3--:R-:W-:Y:S05]  /*101a0*/  @!P0 NANOSLEEP.SYNCS 0x989680 ;  /* 0x009896800000895d */ /* 0x008fea0003900000 */
[----:B------:R1:W3:Y:S02]  /*101b0*/  @!P0 SYNCS.PHASECHK.TRANS64 P0, [R0+URZ], R229 ;  /* 0x000000e5000085a7 */ /* 0x0002e4000800007f */
[----:B-1----:R1:W5:Y:S02]  /*101c0*/  LDL.LU R0, [R1+0x9c] ;  /* 0x00009c0001007983 */ /* 0x0023640000300800 */
[----:B-1-3--:R-:W-:Y:S05]  /*101d0*/  @!P0 BRA `(.L_x_26) ;  /* 0xfffffffc00e48947 */ /* 0x00afea000383ffff */
[----:B------:R-:W-:Y:S05]  /*101e0*/  BRA `(.L_x_25) ;  /* 0xffffff30001c7947 */ /* 0x000fea000383ffff */
.L_x_34:
[----:B---3--:R-:W-:-:S04]  /*101f0*/  IMAD.U32 R25, RZ, RZ, UR17 ;  /* 0x00000011ff197e24 */ /* 0x008fc8000f8e00ff */
[----:B------:R3:W4:Y:S03]  /*10200*/  SYNCS.PHASECHK.TRANS64.TRYWAIT P0, [R25+URZ+0x8], R24 ;  /* 0x00000818190075a7 */ /* 0x000726000800017f */
[----:B----4-:R-:W-:Y:S05]  /*10210*/  @!P0 NANOSLEEP.SYNCS 0x989680 ;  /* 0x009896800000895d */ /* 0x010fea0003900000 */
[----:B------:R-:W4:Y:S02]  /*10220*/  @!P0 SYNCS.PHASECHK.TRANS64 P0, [R25+URZ+0x8], R24 ;  /* 0x00000818190085a7 */ /* 0x000f24000800007f */
[----:B----4-:R-:W-:Y:S05]  /*10230*/  @!P0 BRA `(.L_x_34) ;  /* 0xfffffffc00ec8947 */ /* 0x010fea000383ffff */
[----:B------:R-:W-:Y:S05]  /*10240*/  BRA `(.L_x_323) ;  /* 0xffffff5400047947 */ /* 0x000fea000383ffff */
.L_x_299:
[----:B------:R-:W-:Y:S01]  /*10250*/  BSSY B1, `(.L_x_324) ;  /* 0x0000006000017945 */ /* 0x000fe20003800000 */
[----:B------:R-:W-:-:S07]  /*10260*/  IMAD.MOV.U32 R2, RZ, RZ, -0x1 ;  /* 0xffffffffff027424 */ /* 0x000fce00078e00ff */
[----:B------:R-:W-:Y:S05]  /*10270*/  WARPSYNC.COLLECTIVE R2, `(.L_x_325) ;  /* 0x00000000020c7348 */ /* 0x000fea0003c00000 */
[----:B------:R-:W-:Y:S02]  /*10280*/  ELECT P1, UR62, PT ;  /* 0x00000000003e782f */ /* 0x000fe40003820000 */
[----:B------:R-:W-:Y:S01]  /*10290*/  MOV R2, UR62 ;  /* 0x0000003e00027c02 */ /* 0x000fe20008000f00 */
[----:B------:R-:W-:Y:S10]  /*102a0*/  ENDCOLLECTIVE ;  /* 0x000000000000791b */ /* 0x000ff40003800000 */
.L_x_325:
[----:B------:R-:W-:Y:S05]  /*102b0*/  BSYNC B1 ;  /* 0x0000000000017941 */ /* 0x000fea0003800000 */
.L_x_324:
[----:B------:R-:W-:Y:S05]  /*102c0*/  BRA `(.L_x_326) ;  /* 0xffffffec00547947 */ /* 0x000fea000383ffff */
.L_x_302:
[----:B-1----:R1:W2:Y:S02]  /*102d0*/  SYNCS.PHASECHK.TRANS64.TRYWAIT P1, [R11+URZ+0x38], R4 ;  /* 0x000038040b0075a7 */ /* 0x0022a4000802017f */
[----:B--2---:R-:W-:Y:S05]  /*102e0*/  @!P1 NANOSLEEP.SYNCS 0x989680 ;  /* 0x009896800000995d */ /* 0x004fea0003900000 */
[----:B------:R-:W2:Y:S02]  /*102f0*/  @!P1 SYNCS.PHASECHK.TRANS64 P1, [R11+URZ+0x38], R4 ;  /* 0x000038040b0095a7 */ /* 0x000ea4000802007f */
[----:B--2---:R-:W-:Y:S05]  /*10300*/  @!P1 BRA `(.L_x_302) ;  /* 0xfffffffc00f09947 */ /* 0x004fea000383ffff */
[----:B------:R-:W-:Y:S05]  /*10310*/  BRA `(.L_x_327) ;  /* 0xffffffec00907947 */ /* 0x000fea000383ffff */
.L_x_311:
[----:B------:R-:W-:Y:S01]  /*10320*/  BSSY B0, `(.L_x_328) ;  /* 0x0000006000007945 */ /* 0x000fe20003800000 */
[----:B------:R-:W-:-:S07]  /*10330*/  IMAD.MOV.U32 R2, RZ, RZ, -0x1 ;  /* 0xffffffffff027424 */ /* 0x000fce00078e00ff */
[----:B01----:R-:W-:Y:S05]  /*10340*/  WARPSYNC.COLLECTIVE R2, `(.L_x_329) ;  /* 0x00000000020c7348 */ /* 0x003fea0003c00000 */
[----:B------:R-:W-:Y:S02]  /*10350*/  ELECT P1, UR62, PT ;  /* 0x00000000003e782f */ /* 0x000fe40003820000 */
[----:B------:R-:W-:Y:S01]  /*10360*/  MOV R2, UR62 ;  /* 0x0000003e00027c02 */ /* 0x000fe20008000f00 */
[----:B01----:R-:W-:Y:S10]  /*10370*/  ENDCOLLECTIVE ;  /* 0x000000000000791b */ /* 0x003ff40003800000 */
.L_x_329:
[----:B------:R-:W-:Y:S05]  /*10380*/  BSYNC B0 ;  /* 0x0000000000007941 */ /* 0x000fea0003800000 */
.L_x_328:
[----:B------:R-:W-:Y:S01]  /*10390*/  PLOP3.LUT P0, PT, P1, PT, PT, 0x80, 0x0 ;  /* 0x000000000000781c */ /* 0x000fe20000f0f070 */
[----:B------:R-:W-:-:S12]  /*103a0*/  BRA `(.L_x_330) ;  /* 0xfffffff8001c7947 */ /* 0x000fd8000383ffff */
.L_x_315:
[----:B0-----:R0:W1:Y:S02]  /*103b0*/  SYNCS.PHASECHK.TRANS64.TRYWAIT P0, [R7+URZ], R2 ;  /* 0x00000002070075a7 */ /* 0x001064000800017f */
[----:B-1----:R-:W-:Y:S05]  /*103c0*/  @!P0 NANOSLEEP.SYNCS 0x989680 ;  /* 0x009896800000895d */ /* 0x002fea0003900000 */
[----:B------:R-:W1:Y:S02]  /*103d0*/  @!P0 SYNCS.PHASECHK.TRANS64 P0, [R7+URZ], R2 ;  /* 0x00000002070085a7 */ /* 0x000e64000800007f */
[----:B-1----:R-:W-:Y:S05]  /*103e0*/  @!P0 BRA `(.L_x_315) ;  /* 0xfffffffc00f08947 */ /* 0x002fea000383ffff */
[----:B------:R-:W-:Y:S05]  /*103f0*/  BRA `(.L_x_331) ;  /* 0xfffffff800607947 */ /* 0x000fea000383ffff */
.L_x_316:
[----:B0-----:R0:W1:Y:S02]  /*10400*/  SYNCS.PHASECHK.TRANS64.TRYWAIT P0, [R9+URZ], R4 ;  /* 0x00000004090075a7 */ /* 0x001064000800017f */
[----:B-1----:R-:W-:Y:S05]  /*10410*/  @!P0 NANOSLEEP.SYNCS 0x989680 ;  /* 0x009896800000895d */ /* 0x002fea0003900000 */
[----:B------:R-:W1:Y:S02]  /*10420*/  @!P0 SYNCS.PHASECHK.TRANS64 P0, [R9+URZ], R4 ;  /* 0x00000004090085a7 */ /* 0x000e64000800007f */
[----:B-1----:R-:W-:Y:S05]  /*10430*/  @!P0 BRA `(.L_x_316) ;  /* 0xfffffffc00f08947 */ /* 0x002fea000383ffff */
[----:B------:R-:W-:Y:S05]  /*10440*/  BRA `(.L_x_332) ;  /* 0xfffffff800707947 */ /* 0x000fea000383ffff */
.L_x_317:
[----:B0-----:R0:W1:Y:S02]  /*10450*/  SYNCS.PHASECHK.TRANS64.TRYWAIT P0, [R6+URZ], R5 ;  /* 0x00000005060075a7 */ /* 0x001064000800017f */
[----:B-1----:R-:W-:Y:S05]  /*10460*/  @!P0 NANOSLEEP.SYNCS 0x989680 ;  /* 0x009896800000895d */ /* 0x002fea0003900000 */
[----:B------:R-:W1:Y:S02]  /*10470*/  @!P0 SYNCS.PHASECHK.TRANS64 P0, [R6+URZ], R5 ;  /* 0x00000005060085a7 */ /* 0x000e64000800007f */
[----:B-1----:R-:W-:Y:S05]  /*10480*/  @!P0 BRA `(.L_x_317) ;  /* 0xfffffffc00f08947 */ /* 0x002fea000383ffff */
[----:B------:R-:W-:Y:S05]  /*10490*/  BRA `(.L_x_333) ;  /* 0xfffffff800807947 */ /* 0x000fea000383ffff */
.L_x_318:
[----:B0-----:R0:W1:Y:S02]  /*104a0*/  SYNCS.PHASECHK.TRANS64.TRYWAIT P0, [R9+URZ], R4 ;  /* 0x00000004090075a7 */ /* 0x001064000800017f */
[----:B-1----:R-:W-:Y:S05]  /*104b0*/  @!P0 NANOSLEEP.SYNCS 0x989680 ;  /* 0x009896800000895d */ /* 0x002fea0003900000 */
[----:B------:R-:W1:Y:S02]  /*104c0*/  @!P0 SYNCS.PHASECHK.TRANS64 P0, [R9+URZ], R4 ;  /* 0x00000004090085a7 */ /* 0x000e64000800007f */
[----:B-1----:R-:W-:Y:S05]  /*104d0*/  @!P0 BRA `(.L_x_318) ;  /* 0xfffffffc00f08947 */ /* 0x002fea000383ffff */
[----:B------:R-:W-:Y:S05]  /*104e0*/  BRA `(.L_x_334) ;  /* 0xfffffff800907947 */ /* 0x000fea000383ffff */
.L_x_319:
[----:B0-----:R0:W1:Y:S02]  /*104f0*/  SYNCS.PHASECHK.TRANS64.TRYWAIT P0, [R6+URZ], R5 ;  /* 0x00000005060075a7 */ /* 0x001064000800017f */
[----:B-1----:R-:W-:Y:S05]  /*10500*/  @!P0 NANOSLEEP.SYNCS 0x989680 ;  /* 0x009896800000895d */ /* 0x002fea0003900000 */
[----:B------:R-:W1:Y:S02]  /*10510*/  @!P0 SYNCS.PHASECHK.TRANS64 P0, [R6+URZ], R5 ;  /* 0x00000005060085a7 */ /* 0x000e64000800007f */
[----:B-1----:R-:W-:Y:S05]  /*10520*/  @!P0 BRA `(.L_x_319) ;  /* 0xfffffffc00f08947 */ /* 0x002fea000383ffff */
[----:B------:R-:W-:Y:S05]  /*10530*/  BRA `(.L_x_335) ;  /* 0xfffffff800a07947 */ /* 0x000fea000383ffff */
.L_x_320:
[----:B-1----:R1:W2:Y:S02]  /*10540*/  SYNCS.PHASECHK.TRANS64.TRYWAIT P0, [R9+URZ], R4 ;  /* 0x00000004090075a7 */ /* 0x0022a4000800017f */
[----:B--2---:R-:W-:Y:S05]  /*10550*/  @!P0 NANOSLEEP.SYNCS 0x989680 ;  /* 0x009896800000895d */ /* 0x004fea0003900000 */
[----:B------:R-:W2:Y:S02]  /*10560*/  @!P0 SYNCS.PHASECHK.TRANS64 P0, [R9+URZ], R4 ;  /* 0x00000004090085a7 */ /* 0x000ea4000800007f */
[----:B--2---:R-:W-:Y:S05]  /*10570*/  @!P0 BRA `(.L_x_320) ;  /* 0xfffffffc00f08947 */ /* 0x004fea000383ffff */
[----:B------:R-:W-:Y:S05]  /*10580*/  BRA `(.L_x_336) ;  /* 0xfffffff800a87947 */ /* 0x000fea000383ffff */
.L_x_337:
[----:B------:R-:W-:-:S00]  /*10590*/  BRA `(.L_x_337) ;  /* 0xfffffffc00fc7947 */ /* 0x000fc0000383ffff */
[----:B------:R-:W-:-:S00]  /*105a0*/  NOP ;  /* 0x0000000000007918 */ /* 0x000fc00000000000 */
        /* <DEDUP_REMOVED lines=13> */
.L_x_338:


//--------------------- .nv.shared._ZN7cutlass13device_kernelINS_4gemm6kernel13GemmUniversalIN4cute5tupleIJiiiiEEENS1_10collective13CollectiveMmaINS1_37MainloopSm90TmaGmmaWarpSpecializedFP8ILi7ENS5_IJNS4_1CILi1EEESB_SB_EEENS1_32KernelTmaWarpSpecializedPingpongEEENS5_IJNSA_ILi64EEENSA_ILi256EEESF_EEENS_12float_e4m3_tENS5_IJlSB_lEEESI_SJ_NS4_8TiledMMAINS4_8MMA_AtomIJNS4_4SM904GMMA31MMA_64x256x32_F32E4M3E4M3_SS_TNILNSN_7ScaleInE1ELSP_1EEEEEENS4_6LayoutISC_NS5_IJNSA_ILi0EEEST_ST_EEEEENS5_IJNS4_10UnderscoreESW_SW_EEEEENS4_13SM90_TMA_LOADENS4_14ComposedLayoutINS4_7SwizzleILi2ELi4ELi3EEENS4_18smem_ptr_flag_bitsILi8EEENSS_INS5_IJNSA_ILi8EEESF_EEENS5_IJSF_SB_EEEEEEEvNS4_8identityESZ_S19_vS1A_EENS_8epilogue10collective6detail29Sm90TmaWarpSpecializedAdapterINS1D_15DefaultEpilogueISI_SJ_SJ_NS1C_6thread17LinearCombinationISI_Li1EffLNS1H_9ScaleType4KindE0ELNS_15FloatRoundStyleE2ESI_EENS1_15EpilogueDefaultEEEEEvvEEEEvNT_6ParamsE --------------------------
	.section	.nv.shared._ZN7cutlass13device_kernelINS_4gemm6kernel13GemmUniversalIN4cute5tupleIJiiiiEEENS1_10collective13CollectiveMmaINS1_37MainloopSm90TmaGmmaWarpSpecializedFP8ILi7ENS5_IJNS4_1CILi1EEESB_SB_EEENS1_32KernelTmaWarpSpecializedPingpongEEENS5_IJNSA_ILi64EEENSA_ILi256EEESF_EEENS_12float_e4m3_tENS5_IJlSB_lEEESI_SJ_NS4_8TiledMMAINS4_8MMA_AtomIJNS4_4SM904GMMA31MMA_64x256x32_F32E4M3E4M3_SS_TNILNSN_7ScaleInE1ELSP_1EEEEEENS4_6LayoutISC_NS5_IJNSA_ILi0EEEST_ST_EEEEENS5_IJNS4_10UnderscoreESW_SW_EEEEENS4_13SM90_TMA_LOADENS4_14ComposedLayoutINS4_7SwizzleILi2ELi4ELi3EEENS4_18smem_ptr_flag_bitsILi8EEENSS_INS5_IJNSA_ILi8EEESF_EEENS5_IJSF_SB_EEEEEEEvNS4_8identityESZ_S19_vS1A_EENS_8epilogue10collective6detail29Sm90TmaWarpSpecializedAdapterINS1D_15DefaultEpilogueISI_SJ_SJ_NS1C_6thread17LinearCombinationISI_Li1EffLNS1H_9ScaleType4KindE0ELNS_15FloatRoundStyleE2ESI_EENS1_15EpilogueDefaultEEEEEvvEEEEvNT_6ParamsE,"aw",@nobits
	.sectionflags	@""
	.align	16
	.zero		1024


//--------------------- .nv.shared.reserved.0     --------------------------
	.section	.nv.shared.reserved.0,"aw",@nobits
	.weak		__nv_reservedSMEM_offset_0_alias
	.size		__nv_reservedSMEM_offset_0_alias, 0, 0
	.other		__nv_reservedSMEM_offset_0_alias,@"STO_CUDA_RESERVED_SHARED STV_DEFAULT"
__nv_reservedSMEM_offset_0_alias:
	.zero		0


//--------------------- .nv.global                --------------------------
	.section	.nv.global,"aw",@nobits
.nv.global:
	.type		_ZN40_INTERNAL_285b9a0e_4_k_cu_8baa58f2_176654cute1_E,@object
	.size		_ZN40_INTERNAL_285b9a0e_4_k_cu_8baa58f2_176654cute1_E,(_ZN40_INTERNAL_285b9a0e_4_k_cu_8baa58f2_176654cuda3std3__45__cpo6cbeginE - _ZN40_INTERNAL_285b9a0e_4_k_cu_8baa58f2_176654cute1_E)
_ZN40_INTERNAL_285b9a0e_4_k_cu_8baa58f2_176654cute1_E:
	.zero		1
	.type		_ZN40_INTERNAL_285b9a0e_4_k_cu_8baa58f2_176654cuda3std3__45__cpo6cbeginE,@object
	.size		_ZN40_INTERNAL_285b9a0e_4_k_cu_8baa58f2_176654cuda3std3__45__cpo6cbeginE,(_ZN40_INTERNAL_285b9a0e_4_k_cu_8baa58f2_176654cuda3std3__48in_placeE - _ZN40_INTERNAL_285b9a0e_4_k_cu_8baa58f2_176654cuda3std3__45__cpo6cbeginE)
_ZN40_INTERNAL_285b9a0e_4_k_cu_8baa58f2_176654cuda3std3__45__cpo6cbeginE:
	.zero		1
	.type		_ZN40_INTERNAL_285b9a0e_4_k_cu_8baa58f2_176654cuda3std3__48in_placeE,@object
	.size		_ZN40_INTERNAL_285b9a0e_4_k_cu_8baa58f2_176654cuda3std3__48in_placeE,(_ZN40_INTERNAL_285b9a0e_4_k_cu_8baa58f2_176654cuda3std6ranges3__45__cpo9iter_moveE - _ZN40_INTERNAL_285b9a0e_4_k_cu_8baa58f2_176654cuda3std3__48in_placeE)
_ZN40_INTERNAL_285b9a0e_4_k_cu_8baa58f2_176654cuda3std3__48in_placeE:
	.zero		1
	.type		_ZN40_INTERNAL_285b9a0e_4_k_cu_8baa58f2_176654cuda3std6ranges3__45__cpo9iter_moveE,@object
	.size		_ZN40_INTERNAL_285b9a0e_4_k_cu_8baa58f2_176654cuda3std6ranges3__45__cpo9iter_moveE,(_ZN40_INTERNAL_285b9a0e_4_k_cu_8baa58f2_176654cuda3std3__45__cpo5beginE - _ZN40_INTERNAL_285b9a0e_4_k_cu_8baa58f2_176654cuda3std6ranges3__45__cpo9iter_moveE)
_ZN40_INTERNAL_285b9a0e_4_k_cu_8baa58f2_176654cuda3std6ranges3__45__cpo9iter_moveE:
	.zero		1
	.type		_ZN40_INTERNAL_285b9a0e_4_k_cu_8baa58f2_176654cuda3std3__45__cpo5beginE,@object
	.size		_ZN40_INTERNAL_285b9a0e_4_k_cu_8baa58f2_176654cuda3std3__45__cpo5beginE,(_ZN40_INTERNAL_285b9a0e_4_k_cu_8baa58f2_176654cuda3std3__442_GLOBAL__N__285b9a0e_4_k_cu_8baa58f2_176656ignoreE - _ZN40_INTERNAL_285b9a0e_4_k_cu_8baa58f2_176654cuda3std3__45__cpo5beginE)
_ZN40_INTERNAL_285b9a0e_4_k_cu_8baa58f2_176654cuda3std3__45__cpo5beginE:
	.zero		1
	.type		_ZN40_INTERNAL_285b9a0e_4_k_cu_8baa58f2_176654cuda3std3__442_GLOBAL__N__285b9a0e_4_k_cu_8baa58f2_176656ignoreE,@object
	.size		_ZN40_INTERNAL_285b9a0e_4_k_cu_8baa58f2_176654cuda3std3__442_GLOBAL__N__285b9a0e_4_k_cu_8baa58f2_176656ignoreE,(_ZN40_INTERNAL_285b9a0e_4_k_cu_8baa58f2_176654cute7productE - _ZN40_INTERNAL_285b9a0e_4_k_cu_8baa58f2_176654cuda3std3__442_GLOBAL__N__285b9a0e_4_k_cu_8baa58f2_176656ignoreE)
_ZN40_INTERNAL_285b9a0e_4_k_cu_8baa58f2_176654cuda3std3__442_GLOBAL__N__285b9a0e_4_k_cu_8baa58f2_176656ignoreE:
	.zero		1
	.type		_ZN40_INTERNAL_285b9a0e_4_k_cu_8baa58f2_176654cute7productE,@object
	.size		_ZN40_INTERNAL_285b9a0e_4_k_cu_8baa58f2_176654cute7productE,(_ZN40_INTERNAL_285b9a0e_4_k_cu_8baa58f2_176654cuda3std3__45__cpo3endE - _ZN40_INTERNAL_285b9a0e_4_k_cu_8baa58f2_176654cute7productE)
_ZN40_INTERNAL_285b9a0e_4_k_cu_8baa58f2_176654cute7productE:
	.zero		1
	.type		_ZN40_INTERNAL_285b9a0e_4_k_cu_8baa58f2_176654cuda3std3__45__cpo3endE,@object
	.size		_ZN40_INTERNAL_285b9a0e_4_k_cu_8baa58f2_176654cuda3std3__45__cpo3endE,(_ZN40_INTERNAL_285b9a0e_4_k_cu_8baa58f2_176654cuda3std3__419piecewise_constructE - _ZN40_INTERNAL_285b9a0e_4_k_cu_8baa58f2_176654cuda3std3__45__cpo3endE)
_ZN40_INTERNAL_285b9a0e_4_k_cu_8baa58f2_176654cuda3std3__45__cpo3endE:
	.zero		1
	.type		_ZN40_INTERNAL_285b9a0e_4_k_cu_8baa58f2_176654cuda3std3__419piecewise_constructE,@object
	.size		_ZN40_INTERNAL_285b9a0e_4_k_cu_8baa58f2_176654cuda3std3__419piecewise_constructE,(_ZN40_INTERNAL_285b9a0e_4_k_cu_8baa58f2_176654cuda3std3__45__cpo4cendE - _ZN40_INTERNAL_285b9a0e_4_k_cu_8baa58f2_176654cuda3std3__419piecewise_constructE)
_ZN40_INTERNAL_285b9a0e_4_k_cu_8baa58f2_176654cuda3std3__419piecewise_constructE:
	.zero		1
	.type		_ZN40_INTERNAL_285b9a0e_4_k_cu_8baa58f2_176654cuda3std3__45__cpo4cendE,@object
	.size		_ZN40_INTERNAL_285b9a0e_4_k_cu_8baa58f2_176654cuda3std3__45__cpo4cendE,(_ZN40_INTERNAL_285b9a0e_4_k_cu_8baa58f2_176654cuda3std6ranges3__45__cpo4swapE - _ZN40_INTERNAL_285b9a0e_4_k_cu_8baa58f2_176654cuda3std3__45__cpo4cendE)
_ZN40_INTERNAL_285b9a0e_4_k_cu_8baa58f2_176654cuda3std3__45__cpo4cendE:
	.zero		1
	.type		_ZN40_INTERNAL_285b9a0e_4_k_cu_8baa58f2_176654cuda3std6ranges3__45__cpo4swapE,@object
	.size		_ZN40_INTERNAL_285b9a0e_4_k_cu_8baa58f2_176654cuda3std6ranges3__45__cpo4swapE,(.L_7 - _ZN40_INTERNAL_285b9a0e_4_k_cu_8baa58f2_176654cuda3std6ranges3__45__cpo4swapE)
_ZN40_INTERNAL_285b9a0e_4_k_cu_8baa58f2_176654cuda3std6ranges3__45__cpo4swapE:
	.zero		1
.L_7:


//--------------------- .nv.constant0._ZN7cutlass13device_kernelINS_4gemm6kernel13GemmUniversalIN4cute5tupleIJiiiiEEENS1_10collective13CollectiveMmaINS1_37MainloopSm90TmaGmmaWarpSpecializedFP8ILi7ENS5_IJNS4_1CILi1EEESB_SB_EEENS1_32KernelTmaWarpSpecializedPingpongEEENS5_IJNSA_ILi64EEENSA_ILi256EEESF_EEENS_12float_e4m3_tENS5_IJlSB_lEEESI_SJ_NS4_8TiledMMAINS4_8MMA_AtomIJNS4_4SM904GMMA31MMA_64x256x32_F32E4M3E4M3_SS_TNILNSN_7ScaleInE1ELSP_1EEEEEENS4_6LayoutISC_NS5_IJNSA_ILi0EEEST_ST_EEEEENS5_IJNS4_10UnderscoreESW_SW_EEEEENS4_13SM90_TMA_LOADENS4_14ComposedLayoutINS4_7SwizzleILi2ELi4ELi3EEENS4_18smem_ptr_flag_bitsILi8EEENSS_INS5_IJNSA_ILi8EEESF_EEENS5_IJSF_SB_EEEEEEEvNS4_8identityESZ_S19_vS1A_EENS_8epilogue10collective6detail29Sm90TmaWarpSpecializedAdapterINS1D_15DefaultEpilogueISI_SJ_SJ_NS1C_6thread17LinearCombinationISI_Li1EffLNS1H_9ScaleType4KindE0ELNS_15FloatRoundStyleE2ESI_EENS1_15EpilogueDefaultEEEEEvvEEEEvNT_6ParamsE --------------------------
	.section	.nv.constant0._ZN7cutlass13device_kernelINS_4gemm6kernel13GemmUniversalIN4cute5tupleIJiiiiEEENS1_10collective13CollectiveMmaINS1_37MainloopSm90TmaGmmaWarpSpecializedFP8ILi7ENS5_IJNS4_1CILi1EEESB_SB_EEENS1_32KernelTmaWarpSpecializedPingpongEEENS5_IJNSA_ILi64EEENSA_ILi256EEESF_EEENS_12float_e4m3_tENS5_IJlSB_lEEESI_SJ_NS4_8TiledMMAINS4_8MMA_AtomIJNS4_4SM904GMMA31MMA_64x256x32_F32E4M3E4M3_SS_TNILNSN_7ScaleInE1ELSP_1EEEEEENS4_6LayoutISC_NS5_IJNSA_ILi0EEEST_ST_EEEEENS5_IJNS4_10UnderscoreESW_SW_EEEEENS4_13SM90_TMA_LOADENS4_14ComposedLayoutINS4_7SwizzleILi2ELi4ELi3EEENS4_18smem_ptr_flag_bitsILi8EEENSS_INS5_IJNSA_ILi8EEESF_EEENS5_IJSF_SB_EEEEEEEvNS4_8identityESZ_S19_vS1A_EENS_8epilogue10collective6detail29Sm90TmaWarpSpecializedAdapterINS1D_15DefaultEpilogueISI_SJ_SJ_NS1C_6thread17LinearCombinationISI_Li1EffLNS1H_9ScaleType4KindE0ELNS_15FloatRoundStyleE2ESI_EENS1_15EpilogueDefaultEEEEEvvEEEEvNT_6ParamsE,"a",@progbits
	.sectionflags	@""
	.align	4
.nv.constant0._ZN7cutlass13device_kernelINS_4gemm6kernel13GemmUniversalIN4cute5tupleIJiiiiEEENS1_10collective13CollectiveMmaINS1_37MainloopSm90TmaGmmaWarpSpecializedFP8ILi7ENS5_IJNS4_1CILi1EEESB_SB_EEENS1_32KernelTmaWarpSpecializedPingpongEEENS5_IJNSA_ILi64EEENSA_ILi256EEESF_EEENS_12float_e4m3_tENS5_IJlSB_lEEESI_SJ_NS4_8TiledMMAINS4_8MMA_AtomIJNS4_4SM904GMMA31MMA_64x256x32_F32E4M3E4M3_SS_TNILNSN_7ScaleInE1ELSP_1EEEEEENS4_6LayoutISC_NS5_IJNSA_ILi0EEEST_ST_EEEEENS5_IJNS4_10UnderscoreESW_SW_EEEEENS4_13SM90_TMA_LOADENS4_14ComposedLayoutINS4_7SwizzleILi2ELi4ELi3EEENS4_18smem_ptr_flag_bitsILi8EEENSS_INS5_IJNSA_ILi8EEESF_EEENS5_IJSF_SB_EEEEEEEvNS4_8identityESZ_S19_vS1A_EENS_8epilogue10collective6detail29Sm90TmaWarpSpecializedAdapterINS1D_15DefaultEpilogueISI_SJ_SJ_NS1C_6thread17LinearCombinationISI_Li1EffLNS1H_9ScaleType4KindE0ELNS_15FloatRoundStyleE2ESI_EENS1_15EpilogueDefaultEEEEEvvEEEEvNT_6ParamsE:
	.zero		1664


//--------------------- SYMBOLS --------------------------

	.type		.nv.reservedSmem.offset0,@object
	.size		.nv.reservedSmem.offset0,0x4
